	.target	sm_80

	.elftype	@"ET_EXEC"


//--------------------- .note.nv.tkinfo           --------------------------
	.section	.note.nv.tkinfo,"",@"SHT_NOTE"
	.sectionflags	@"SHF_NOTE_NV_TKINFO"
	.tkinfo
        /*0018*/ 	.word	0x00000002
        /*0030*/ 	.string	""
        /*0030*/ 	.string	"ptxas"
        /*0030*/ 	.string	"Cuda compilation tools, release 13.0, V13.0.88"
        /*0030*/ 	.string	"Build cuda_13.0.r13.0/compiler.36424714_0"
        /*0030*/ 	.string	"-v  -suppress-debug-info  -lineinfo  -arch sm_80 "



//--------------------- .note.nv.cuinfo           --------------------------
	.section	.note.nv.cuinfo,"",@"SHT_NOTE"
	.sectionflags	@"SHF_NOTE_NV_CUINFO"
        /*0018*/ 	.short	0x0002
        /*001a*/ 	.short	0x0050
        /*001c*/ 	.short	0x0082
	.zero		2


//--------------------- .nv.info                  --------------------------
	.section	.nv.info,"",@"SHT_CUDA_INFO"
	.align	4


	//----- nvinfo : EIATTR_REGCOUNT
	.align		4
        /*0000*/ 	.byte	0x04, 0x2f
        /*0002*/ 	.short	(.L_1 - .L_0)
	.align		4
.L_0:
        /*0004*/ 	.word	index@(matmul_kernel)
        /*0008*/ 	.word	0x000000f0


	//----- nvinfo : EIATTR_FRAME_SIZE
	.align		4
.L_1:
        /*000c*/ 	.byte	0x04, 0x11
        /*000e*/ 	.short	(.L_3 - .L_2)
	.align		4
.L_2:
        /*0010*/ 	.word	index@(matmul_kernel)
        /*0014*/ 	.word	0x00000000


	//----- nvinfo : EIATTR_MIN_STACK_SIZE
	.align		4
.L_3:
        /*0018*/ 	.byte	0x04, 0x12
        /*001a*/ 	.short	(.L_5 - .L_4)
	.align		4
.L_4:
        /*001c*/ 	.word	index@(matmul_kernel)
        /*0020*/ 	.word	0x00000000
.L_5:


//--------------------- .nv.info.matmul_kernel    --------------------------
	.section	.nv.info.matmul_kernel,"",@"SHT_CUDA_INFO"
	.sectionflags	@""
	.align	4


	//----- nvinfo : EIATTR_CUDA_API_VERSION
	.align		4
        /*0000*/ 	.byte	0x04, 0x37
        /*0002*/ 	.short	(.L_7 - .L_6)
.L_6:
        /*0004*/ 	.word	0x00000082


	//----- nvinfo : EIATTR_SW2861232_WAR
	.align		4
.L_7:
        /*0008*/ 	.byte	0x01, 0x35
	.zero		2


	//----- nvinfo : EIATTR_PARAM_CBANK
	.align		4
        /*000c*/ 	.byte	0x04, 0x0a
        /*000e*/ 	.short	(.L_9 - .L_8)
	.align		4
.L_8:
        /*0010*/ 	.word	index@(.nv.constant0.matmul_kernel)
        /*0014*/ 	.short	0x0160
        /*0016*/ 	.short	0x0050


	//----- nvinfo : EIATTR_CBANK_PARAM_SIZE
	.align		4
.L_9:
        /*0018*/ 	.byte	0x03, 0x19
        /*001a*/ 	.short	0x0050


	//----- nvinfo : EIATTR_KPARAM_INFO
	.align		4
        /*001c*/ 	.byte	0x04, 0x17
        /*001e*/ 	.short	(.L_11 - .L_10)
.L_10:
        /*0020*/ 	.word	0x00000000
        /*0024*/ 	.short	0x000d
        /*0026*/ 	.short	0x0048
        /*0028*/ 	.byte	0x00, 0xf4, 0x21, 0x00


	//----- nvinfo : EIATTR_KPARAM_INFO
	.align		4
.L_11:
        /*002c*/ 	.byte	0x04, 0x17
        /*002e*/ 	.short	(.L_13 - .L_12)
.L_12:
        /*0030*/ 	.word	0x00000000
        /*0034*/ 	.short	0x000c
        /*0036*/ 	.short	0x0040
        /*0038*/ 	.byte	0x00, 0xf4, 0x21, 0x00


	//----- nvinfo : EIATTR_KPARAM_INFO
	.align		4
.L_13:
        /*003c*/ 	.byte	0x04, 0x17
        /*003e*/ 	.short	(.L_15 - .L_14)
.L_14:
        /*0040*/ 	.word	0x00000000
        /*0044*/ 	.short	0x000b
        /*0046*/ 	.short	0x0038
        /*0048*/ 	.byte	0x00, 0xf0, 0x11, 0x00


	//----- nvinfo : EIATTR_KPARAM_INFO
	.align		4
.L_15:
        /*004c*/ 	.byte	0x04, 0x17
        /*004e*/ 	.short	(.L_17 - .L_16)
.L_16:
        /*0050*/ 	.word	0x00000000
        /*0054*/ 	.short	0x000a
        /*0056*/ 	.short	0x0034
        /*0058*/ 	.byte	0x00, 0xf0, 0x11, 0x00


	//----- nvinfo : EIATTR_KPARAM_INFO
	.align		4
.L_17:
        /*005c*/ 	.byte	0x04, 0x17
        /*005e*/ 	.short	(.L_19 - .L_18)
.L_18:
        /*0060*/ 	.word	0x00000000
        /*0064*/ 	.short	0x0009
        /*0066*/ 	.short	0x0030
        /*0068*/ 	.byte	0x00, 0xf0, 0x11, 0x00


	//----- nvinfo : EIATTR_KPARAM_INFO
	.align		4
.L_19:
        /*006c*/ 	.byte	0x04, 0x17
        /*006e*/ 	.short	(.L_21 - .L_20)
.L_20:
        /*0070*/ 	.word	0x00000000
        /*0074*/ 	.short	0x0008
        /*0076*/ 	.short	0x002c
        /*0078*/ 	.byte	0x00, 0xf0, 0x11, 0x00


	//----- nvinfo : EIATTR_KPARAM_INFO
	.align		4
.L_21:
        /*007c*/ 	.byte	0x04, 0x17
        /*007e*/ 	.short	(.L_23 - .L_22)
.L_22:
        /*0080*/ 	.word	0x00000000
        /*0084*/ 	.short	0x0007
        /*0086*/ 	.short	0x0028
        /*0088*/ 	.byte	0x00, 0xf0, 0x11, 0x00


	//----- nvinfo : EIATTR_KPARAM_INFO
	.align		4
.L_23:
        /*008c*/ 	.byte	0x04, 0x17
        /*008e*/ 	.short	(.L_25 - .L_24)
.L_24:
        /*0090*/ 	.word	0x00000000
        /*0094*/ 	.short	0x0006
        /*0096*/ 	.short	0x0024
        /*0098*/ 	.byte	0x00, 0xf0, 0x11, 0x00


	//----- nvinfo : EIATTR_KPARAM_INFO
	.align		4
.L_25:
        /*009c*/ 	.byte	0x04, 0x17
        /*009e*/ 	.short	(.L_27 - .L_26)
.L_26:
        /*00a0*/ 	.word	0x00000000
        /*00a4*/ 	.short	0x0005
        /*00a6*/ 	.short	0x0020
        /*00a8*/ 	.byte	0x00, 0xf0, 0x11, 0x00


	//----- nvinfo : EIATTR_KPARAM_INFO
	.align		4
.L_27:
        /*00ac*/ 	.byte	0x04, 0x17
        /*00ae*/ 	.short	(.L_29 - .L_28)
.L_28:
        /*00b0*/ 	.word	0x00000000
        /*00b4*/ 	.short	0x0004
        /*00b6*/ 	.short	0x001c
        /*00b8*/ 	.byte	0x00, 0xf0, 0x11, 0x00


	//----- nvinfo : EIATTR_KPARAM_INFO
	.align		4
.L_29:
        /*00bc*/ 	.byte	0x04, 0x17
        /*00be*/ 	.short	(.L_31 - .L_30)
.L_30:
        /*00c0*/ 	.word	0x00000000
        /*00c4*/ 	.short	0x0003
        /*00c6*/ 	.short	0x0018
        /*00c8*/ 	.byte	0x00, 0xf0, 0x11, 0x00


	//----- nvinfo : EIATTR_KPARAM_INFO
	.align		4
.L_31:
        /*00cc*/ 	.byte	0x04, 0x17
        /*00ce*/ 	.short	(.L_33 - .L_32)
.L_32:
        /*00d0*/ 	.word	0x00000000
        /*00d4*/ 	.short	0x0002
        /*00d6*/ 	.short	0x0010
        /*00d8*/ 	.byte	0x00, 0xf4, 0x21, 0x00


	//----- nvinfo : EIATTR_KPARAM_INFO
	.align		4
.L_33:
        /*00dc*/ 	.byte	0x04, 0x17
        /*00de*/ 	.short	(.L_35 - .L_34)
.L_34:
        /*00e0*/ 	.word	0x00000000
        /*00e4*/ 	.short	0x0001
        /*00e6*/ 	.short	0x0008
        /*00e8*/ 	.byte	0x00, 0xf4, 0x21, 0x00


	//----- nvinfo : EIATTR_KPARAM_INFO
	.align		4
.L_35:
        /*00ec*/ 	.byte	0x04, 0x17
        /*00ee*/ 	.short	(.L_37 - .L_36)
.L_36:
        /*00f0*/ 	.word	0x00000000
        /*00f4*/ 	.short	0x0000
        /*00f6*/ 	.short	0x0000
        /*00f8*/ 	.byte	0x00, 0xf4, 0x21, 0x00


	//----- nvinfo : EIATTR_MAXREG_COUNT
	.align		4
.L_37:
        /*00fc*/ 	.byte	0x03, 0x1b
        /*00fe*/ 	.short	0x00ff


	//----- nvinfo : EIATTR_NUM_BARRIERS
	.align		4
        /*0100*/ 	.byte	0x02, 0x4c
        /*0102*/ 	.byte	0x01
	.zero		1


	//----- nvinfo : EIATTR_MERCURY_ISA_VERSION
	.align		4
        /*0104*/ 	.byte	0x03, 0x5f
        /*0106*/ 	.short	0x0000


	//----- nvinfo : EIATTR_EXIT_INSTR_OFFSETS
	.align		4
        /*0108*/ 	.byte	0x04, 0x1c
        /*010a*/ 	.short	(.L_39 - .L_38)


	//   ....[0]....
.L_38:
        /*010c*/ 	.word	0x00005140


	//   ....[1]....
        /*0110*/ 	.word	0x00005170


	//----- nvinfo : EIATTR_REQNTID
	.align		4
.L_39:
        /*0114*/ 	.byte	0x04, 0x10
        /*0116*/ 	.short	(.L_41 - .L_40)
.L_40:
        /*0118*/ 	.word	0x00000040
        /*011c*/ 	.word	0x00000001
        /*0120*/ 	.word	0x00000001
.L_41:


//--------------------- .nv.callgraph             --------------------------
	.section	.nv.callgraph,"",@"SHT_CUDA_CALLGRAPH"
	.align	4
	.sectionentsize	8
	.align		4
        /*0000*/ 	.word	0x00000000
	.align		4
        /*0004*/ 	.word	0xffffffff
	.align		4
        /*0008*/ 	.word	0x00000000
	.align		4
        /*000c*/ 	.word	0xfffffffe
	.align		4
        /*0010*/ 	.word	0x00000000
	.align		4
        /*0014*/ 	.word	0xfffffffd
	.align		4
        /*0018*/ 	.word	0x00000000
	.align		4
        /*001c*/ 	.word	0xfffffffc


//--------------------- .nv.rel.action            --------------------------
	.section	.nv.rel.action,"",@"SHT_CUDA_RELOCINFO"
	.align	8
	.sectionentsize	8
        /*0000*/ 	.byte	0x73, 0x00, 0x00, 0x00, 0x00, 0x00, 0x00, 0x00, 0x00, 0x00, 0x00, 0x11, 0x25, 0x00, 0x05, 0x36


//--------------------- .nv.constant0.matmul_kernel --------------------------
	.section	.nv.constant0.matmul_kernel,"a",@progbits
	.sectionflags	@""
	.align	4
.nv.constant0.matmul_kernel:
	.zero		432


//--------------------- .text.matmul_kernel       --------------------------
	.section	.text.matmul_kernel,"ax",@progbits
	.sectioninfo	@"SHI_REGISTERS=240"
	.align	128
        .global         matmul_kernel
        .type           matmul_kernel,@function
        .size           matmul_kernel,(.L_x_4 - matmul_kernel)
        .other          matmul_kernel,@"STO_CUDA_ENTRY STV_DEFAULT"
matmul_kernel:
.text.matmul_kernel:
[----:B------:R-:W-:Y:S02]  /*0000*/  IMAD.MOV.U32 R1, RZ, RZ, c[0x0][0x28] ;  /* 0x00000a00ff017624 */ /* 0x000fe400078e00ff */
[----:B------:R-:W-:Y:S01]  /*0010*/  IMAD.MOV.U32 R6, RZ, RZ, 0x1f ;  /* 0x0000001fff067424 */ /* 0x000fe200078e00ff */
[----:B------:R-:W0:Y:S01]  /*0020*/  S2R R5, SR_CTAID.X ;  /* 0x0000000000057919 */ /* 0x000e220000002500 */
[----:B------:R-:W-:Y:S01]  /*0030*/  ULDC.64 UR6, c[0x0][0x118] ;  /* 0x0000460000067ab9 */ /* 0x000fe20000000a00 */
[----:B------:R-:W-:Y:S01]  /*0040*/  CS2R R60, SRZ ;  /* 0x00000000003c7805 */ /* 0x000fe2000001ff00 */
[----:B------:R-:W-:Y:S01]  /*0050*/  CS2R R62, SRZ ;  /* 0x00000000003e7805 */ /* 0x000fe2000001ff00 */
[----:B------:R-:W-:Y:S01]  /*0060*/  IADD3 R0, R6, c[0x0][0x17c], RZ ;  /* 0x00005f0006007a10 */ /* 0x000fe20007ffe0ff */
[----:B------:R-:W-:Y:S01]  /*0070*/  CS2R R64, SRZ ;  /* 0x0000000000407805 */ /* 0x000fe2000001ff00 */
[----:B------:R-:W-:Y:S02]  /*0080*/  CS2R R66, SRZ ;  /* 0x0000000000427805 */ /* 0x000fe4000001ff00 */
[----:B------:R-:W-:-:S04]  /*0090*/  SHF.R.S32.HI R3, RZ, 0x1f, R0 ;  /* 0x0000001fff037819 */ /* 0x000fc80000011400 */
[----:B------:R-:W-:-:S04]  /*00a0*/  LEA.HI R3, R3, R0, RZ, 0x5 ;  /* 0x0000000003037211 */ /* 0x000fc800078f28ff */
[----:B------:R-:W-:-:S05]  /*00b0*/  SHF.R.S32.HI R3, RZ, 0x5, R3 ;  /* 0x00000005ff037819 */ /* 0x000fca0000011403 */
[----:B------:R-:W-:Y:S01]  /*00c0*/  IMAD.SHL.U32 R4, R3, 0x8, RZ ;  /* 0x0000000803047824 */ /* 0x000fe200078e00ff */
[----:B0-----:R-:W-:-:S04]  /*00d0*/  IABS R10, R5 ;  /* 0x00000005000a7213 */ /* 0x001fc80000000000 */
[-C--:B------:R-:W-:Y:S02]  /*00e0*/  IABS R7, R4.reuse ;  /* 0x0000000400077213 */ /* 0x080fe40000000000 */
[----:B------:R-:W-:Y:S02]  /*00f0*/  IABS R11, R4 ;  /* 0x00000004000b7213 */ /* 0x000fe40000000000 */
[----:B------:R-:W0:Y:S08]  /*0100*/  I2F.RP R0, R7 ;  /* 0x0000000700007306 */ /* 0x000e300000209400 */
[----:B0-----:R-:W0:Y:S02]  /*0110*/  MUFU.RCP R0, R0 ;  /* 0x0000000000007308 */ /* 0x001e240000001000 */
[----:B0-----:R-:W-:Y:S01]  /*0120*/  IADD3 R2, R0, 0xffffffe, RZ ;  /* 0x0ffffffe00027810 */ /* 0x001fe20007ffe0ff */
[----:B------:R-:W-:-:S05]  /*0130*/  IMAD.MOV R0, RZ, RZ, -R11 ;  /* 0x000000ffff007224 */ /* 0x000fca00078e0a0b */
[----:B------:R0:W1:Y:S02]  /*0140*/  F2I.FTZ.U32.TRUNC.NTZ R3, R2 ;  /* 0x0000000200037305 */ /* 0x000064000021f000 */
[----:B0-----:R-:W-:Y:S02]  /*0150*/  IMAD.MOV.U32 R2, RZ, RZ, RZ ;  /* 0x000000ffff027224 */ /* 0x001fe400078e00ff */
[----:B-1----:R-:W-:-:S04]  /*0160*/  IMAD.MOV R8, RZ, RZ, -R3 ;  /* 0x000000ffff087224 */ /* 0x002fc800078e0a03 */
[----:B------:R-:W-:Y:S02]  /*0170*/  IMAD R9, R8, R7, RZ ;  /* 0x0000000708097224 */ /* 0x000fe400078e02ff */
[----:B------:R-:W-:Y:S02]  /*0180*/  IMAD.MOV.U32 R8, RZ, RZ, R10 ;  /* 0x000000ffff087224 */ /* 0x000fe400078e000a */
[----:B------:R-:W-:-:S06]  /*0190*/  IMAD.HI.U32 R3, R3, R9, R2 ;  /* 0x0000000903037227 */ /* 0x000fcc00078e0002 */
[----:B------:R-:W-:-:S04]  /*01a0*/  IMAD.HI.U32 R3, R3, R8, RZ ;  /* 0x0000000803037227 */ /* 0x000fc800078e00ff */
[----:B------:R-:W-:-:S05]  /*01b0*/  IMAD R0, R3, R0, R8 ;  /* 0x0000000003007224 */ /* 0x000fca00078e0208 */
[----:B------:R-:W-:-:S13]  /*01c0*/  ISETP.GT.U32.AND P1, PT, R7, R0, PT ;  /* 0x000000000700720c */ /* 0x000fda0003f24070 */
[----:B------:R-:W-:Y:S01]  /*01d0*/  @!P1 IMAD.IADD R0, R0, 0x1, -R7 ;  /* 0x0000000100009824 */ /* 0x000fe200078e0a07 */
[----:B------:R-:W-:Y:S02]  /*01e0*/  @!P1 IADD3 R3, R3, 0x1, RZ ;  /* 0x0000000103039810 */ /* 0x000fe40007ffe0ff */
[----:B------:R-:W-:Y:S02]  /*01f0*/  ISETP.NE.AND P1, PT, R4, RZ, PT ;  /* 0x000000ff0400720c */ /* 0x000fe40003f25270 */
[----:B------:R-:W-:Y:S02]  /*0200*/  ISETP.GE.U32.AND P0, PT, R0, R7, PT ;  /* 0x000000070000720c */ /* 0x000fe40003f06070 */
[----:B------:R-:W-:-:S04]  /*0210*/  LOP3.LUT R0, R5, R4, RZ, 0x3c, !PT ;  /* 0x0000000405007212 */ /* 0x000fc800078e3cff */
[----:B------:R-:W-:Y:S02]  /*0220*/  ISETP.GE.AND P2, PT, R0, RZ, PT ;  /* 0x000000ff0000720c */ /* 0x000fe40003f46270 */
[----:B------:R-:W-:-:S05]  /*0230*/  IADD3 R0, R6, c[0x0][0x178], RZ ;  /* 0x00005e0006007a10 */ /* 0x000fca0007ffe0ff */
[----:B------:R-:W-:-:S05]  /*0240*/  @P0 IADD3 R3, R3, 0x1, RZ ;  /* 0x0000000103030810 */ /* 0x000fca0007ffe0ff */
[----:B------:R-:W-:Y:S01]  /*0250*/  IMAD.MOV.U32 R2, RZ, RZ, R3 ;  /* 0x000000ffff027224 */ /* 0x000fe200078e0003 */
[----:B------:R-:W-:-:S03]  /*0260*/  SHF.R.S32.HI R3, RZ, 0x1f, R0 ;  /* 0x0000001fff037819 */ /* 0x000fc60000011400 */
[----:B------:R-:W-:Y:S01]  /*0270*/  @!P2 IMAD.MOV R2, RZ, RZ, -R2 ;  /* 0x000000ffff02a224 */ /* 0x000fe200078e0a02 */
[----:B------:R-:W-:Y:S02]  /*0280*/  @!P1 LOP3.LUT R2, RZ, R4, RZ, 0x33, !PT ;  /* 0x00000004ff029212 */ /* 0x000fe400078e33ff */
[----:B------:R-:W-:-:S03]  /*0290*/  LEA.HI R3, R3, R0, RZ, 0x5 ;  /* 0x0000000003037211 */ /* 0x000fc600078f28ff */
[----:B------:R-:W-:Y:S02]  /*02a0*/  IMAD.SHL.U32 R6, R2, 0x8, RZ ;  /* 0x0000000802067824 */ /* 0x000fe400078e00ff */
[----:B------:R-:W-:-:S03]  /*02b0*/  IMAD.MOV R2, RZ, RZ, -R2 ;  /* 0x000000ffff027224 */ /* 0x000fc600078e0a02 */
[----:B------:R-:W-:Y:S01]  /*02c0*/  LEA.HI.SX32 R3, R3, -R6, 0x1b ;  /* 0x8000000603037211 */ /* 0x000fe200078fdaff */
[----:B------:R-:W-:-:S03]  /*02d0*/  IMAD R4, R4, R2, R5 ;  /* 0x0000000204047224 */ /* 0x000fc600078e0205 */
[----:B------:R-:W-:Y:S02]  /*02e0*/  IMNMX R11, R3, 0x8, PT ;  /* 0x00000008030b7817 */ /* 0x000fe40003800200 */
[----:B------:R-:W-:Y:S02]  /*02f0*/  IABS R9, R4 ;  /* 0x0000000400097213 */ /* 0x000fe40000000000 */
[----:B------:R-:W-:-:S04]  /*0300*/  IABS R7, R11 ;  /* 0x0000000b00077213 */ /* 0x000fc80000000000 */
[----:B------:R-:W0:Y:S08]  /*0310*/  I2F.RP R0, R7 ;  /* 0x0000000700007306 */ /* 0x000e300000209400 */
[----:B0-----:R-:W0:Y:S02]  /*0320*/  MUFU.RCP R0, R0 ;  /* 0x0000000000007308 */ /* 0x001e240000001000 */
[----:B0-----:R-:W-:-:S06]  /*0330*/  IADD3 R3, R0, 0xffffffe, RZ ;  /* 0x0ffffffe00037810 */ /* 0x001fcc0007ffe0ff */
[----:B------:R-:W0:Y:S02]  /*0340*/  F2I.FTZ.U32.TRUNC.NTZ R3, R3 ;  /* 0x0000000300037305 */ /* 0x000e24000021f000 */
[----:B0-----:R-:W-:-:S04]  /*0350*/  IMAD.MOV R8, RZ, RZ, -R3 ;  /* 0x000000ffff087224 */ /* 0x001fc800078e0a03 */
[----:B------:R-:W-:Y:S01]  /*0360*/  IMAD.MOV.U32 R2, RZ, RZ, R8 ;  /* 0x000000ffff027224 */ /* 0x000fe200078e0008 */
[----:B------:R-:W-:-:S03]  /*0370*/  IABS R8, R11 ;  /* 0x0000000b00087213 */ /* 0x000fc60000000000 */
[----:B------:R-:W-:Y:S02]  /*0380*/  IMAD R5, R2, R7, RZ ;  /* 0x0000000702057224 */ /* 0x000fe400078e02ff */
[----:B------:R-:W-:Y:S02]  /*0390*/  IMAD.MOV.U32 R2, RZ, RZ, RZ ;  /* 0x000000ffff027224 */ /* 0x000fe400078e00ff */
[----:B------:R-:W-:Y:S02]  /*03a0*/  IMAD.MOV R0, RZ, RZ, -R8 ;  /* 0x000000ffff007224 */ /* 0x000fe400078e0a08 */
[----:B------:R-:W-:-:S06]  /*03b0*/  IMAD.HI.U32 R2, R3, R5, R2 ;  /* 0x0000000503027227 */ /* 0x000fcc00078e0002 */
[----:B------:R-:W-:-:S04]  /*03c0*/  IMAD.HI.U32 R2, R2, R9, RZ ;  /* 0x0000000902027227 */ /* 0x000fc800078e00ff */
[----:B------:R-:W-:-:S05]  /*03d0*/  IMAD R0, R2, R0, R9 ;  /* 0x0000000002007224 */ /* 0x000fca00078e0209 */
[----:B------:R-:W-:-:S13]  /*03e0*/  ISETP.GT.U32.AND P1, PT, R7, R0, PT ;  /* 0x000000000700720c */ /* 0x000fda0003f24070 */
[----:B------:R-:W-:Y:S01]  /*03f0*/  @!P1 IMAD.IADD R0, R0, 0x1, -R7 ;  /* 0x0000000100009824 */ /* 0x000fe200078e0a07 */
[----:B------:R-:W-:Y:S02]  /*0400*/  @!P1 IADD3 R2, R2, 0x1, RZ ;  /* 0x0000000102029810 */ /* 0x000fe40007ffe0ff */
[----:B------:R-:W-:Y:S02]  /*0410*/  ISETP.NE.AND P1, PT, R11, RZ, PT ;  /* 0x000000ff0b00720c */ /* 0x000fe40003f25270 */
[----:B------:R-:W-:Y:S01]  /*0420*/  ISETP.GE.U32.AND P0, PT, R0, R7, PT ;  /* 0x000000070000720c */ /* 0x000fe20003f06070 */
[----:B------:R-:W-:Y:S01]  /*0430*/  IMAD.MOV.U32 R7, RZ, RZ, c[0x0][0x180] ;  /* 0x00006000ff077624 */ /* 0x000fe200078e00ff */
[----:B------:R-:W-:-:S04]  /*0440*/  LOP3.LUT R0, R4, R11, RZ, 0x3c, !PT ;  /* 0x0000000b04007212 */ /* 0x000fc800078e3cff */
[----:B------:R-:W-:Y:S02]  /*0450*/  ISETP.GE.AND P2, PT, R0, RZ, PT ;  /* 0x000000ff0000720c */ /* 0x000fe40003f46270 */
[----:B------:R-:W0:Y:S01]  /*0460*/  S2R R0, SR_TID.X ;  /* 0x0000000000007919 */ /* 0x000e220000002100 */
[----:B------:R-:W-:-:S04]  /*0470*/  IADD3 R7, R7, 0x3f, RZ ;  /* 0x0000003f07077810 */ /* 0x000fc80007ffe0ff */
[----:B------:R-:W-:Y:S02]  /*0480*/  @P0 IADD3 R2, R2, 0x1, RZ ;  /* 0x0000000102020810 */ /* 0x000fe40007ffe0ff */
[----:B------:R-:W-:-:S03]  /*0490*/  ISETP.GE.AND P0, PT, R7, 0x40, PT ;  /* 0x000000400700780c */ /* 0x000fc60003f06270 */
[----:B------:R-:W-:-:S04]  /*04a0*/  IMAD.MOV.U32 R5, RZ, RZ, R2 ;  /* 0x000000ffff057224 */ /* 0x000fc800078e0002 */
[----:B------:R-:W-:Y:S01]  /*04b0*/  @!P2 IMAD.MOV R5, RZ, RZ, -R5 ;  /* 0x000000ffff05a224 */ /* 0x000fe200078e0a05 */
[----:B------:R-:W-:-:S05]  /*04c0*/  @!P1 LOP3.LUT R5, RZ, R11, RZ, 0x33, !PT ;  /* 0x0000000bff059212 */ /* 0x000fca00078e33ff */
[----:B------:R-:W-:Y:S02]  /*04d0*/  IMAD.MOV R2, RZ, RZ, -R5 ;  /* 0x000000ffff027224 */ /* 0x000fe400078e0a05 */
[----:B------:R-:W-:Y:S02]  /*04e0*/  IMAD.SHL.U32 R5, R5, 0x20, RZ ;  /* 0x0000002005057824 */ /* 0x000fe400078e00ff */
[----:B------:R-:W-:Y:S01]  /*04f0*/  IMAD R2, R11, R2, R4 ;  /* 0x000000020b027224 */ /* 0x000fe200078e0204 */
[----:B0-----:R-:W-:Y:S02]  /*0500*/  SHF.R.U32.HI R4, RZ, 0x5, R0 ;  /* 0x00000005ff047819 */ /* 0x001fe40000011600 */
[----:B------:R-:W-:Y:S01]  /*0510*/  LOP3.LUT R3, R0, 0x20, RZ, 0xc0, !PT ;  /* 0x0000002000037812 */ /* 0x000fe200078ec0ff */
[----:B------:R-:W-:Y:S01]  /*0520*/  IMAD.IADD R9, R6, 0x1, R2 ;  /* 0x0000000106097824 */ /* 0x000fe200078e0202 */
[----:B------:R-:W-:Y:S02]  /*0530*/  LOP3.LUT R2, R0, 0x1f, RZ, 0xc0, !PT ;  /* 0x0000001f00027812 */ /* 0x000fe400078ec0ff */
[----:B------:R-:W-:-:S03]  /*0540*/  SGXT.U32 R4, R4, 0x1 ;  /* 0x000000010404781a */ /* 0x000fc60000000000 */
[----:B------:R-:W-:Y:S01]  /*0550*/  IMAD R6, R9, 0x20, R2 ;  /* 0x0000002009067824 */ /* 0x000fe200078e0202 */
[----:B------:R-:W-:Y:S05]  /*0560*/  @!P0 BRA `(.L_x_0) ;  /* 0x0000433000008947 */ /* 0x000fea0003800000 */
[----:B------:R-:W-:Y:S01]  /*0570*/  IABS R43, c[0x0][0x17c] ;  /* 0x00005f00002b7a13 */ /* 0x000fe20000000000 */
[----:B------:R-:W-:Y:S01]  /*0580*/  CS2R R60, SRZ ;  /* 0x00000000003c7805 */ /* 0x000fe2000001ff00 */
[C---:B------:R-:W-:Y:S01]  /*0590*/  IADD3 R10, R5.reuse, 0x1f, RZ ;  /* 0x0000001f050a7810 */ /* 0x040fe20007ffe0ff */
[----:B------:R-:W-:Y:S01]  /*05a0*/  CS2R R62, SRZ ;  /* 0x00000000003e7805 */ /* 0x000fe2000001ff00 */
[----:B------:R-:W0:Y:S01]  /*05b0*/  I2F.RP R11, R43 ;  /* 0x0000002b000b7306 */ /* 0x000e220000209400 */
[C---:B------:R-:W-:Y:S01]  /*05c0*/  IADD3 R15, R5.reuse, 0x1d, RZ ;  /* 0x0000001d050f7810 */ /* 0x040fe20007ffe0ff */
[----:B------:R-:W-:Y:S01]  /*05d0*/  CS2R R92, SRZ ;  /* 0x00000000005c7805 */ /* 0x000fe2000001ff00 */
[----:B------:R-:W-:Y:S01]  /*05e0*/  IABS R14, R10 ;  /* 0x0000000a000e7213 */ /* 0x000fe20000000000 */
[----:B------:R-:W-:Y:S01]  /*05f0*/  CS2R R94, SRZ ;  /* 0x00000000005e7805 */ /* 0x000fe2000001ff00 */
[C---:B------:R-:W-:Y:S01]  /*0600*/  IADD3 R17, R5.reuse, 0x1c, RZ ;  /* 0x0000001c05117810 */ /* 0x040fe20007ffe0ff */
[----:B------:R-:W-:Y:S01]  /*0610*/  CS2R R80, SRZ ;  /* 0x0000000000507805 */ /* 0x000fe2000001ff00 */
[----:B------:R-:W-:Y:S01]  /*0620*/  ISETP.GE.AND P5, PT, R10, RZ, PT ;  /* 0x000000ff0a00720c */ /* 0x000fe20003fa6270 */
[----:B------:R-:W-:Y:S01]  /*0630*/  CS2R R82, SRZ ;  /* 0x0000000000527805 */ /* 0x000fe2000001ff00 */
[----:B------:R-:W-:Y:S01]  /*0640*/  IADD3 R21, R5, 0x19, RZ ;  /* 0x0000001905157810 */ /* 0x000fe20007ffe0ff */
[----:B------:R-:W-:Y:S01]  /*0650*/  CS2R R64, SRZ ;  /* 0x0000000000407805 */ /* 0x000fe2000001ff00 */
[----:B------:R-:W-:Y:S01]  /*0660*/  ISETP.GE.AND P2, PT, R17, RZ, PT ;  /* 0x000000ff1100720c */ /* 0x000fe20003f46270 */
[----:B------:R-:W-:Y:S01]  /*0670*/  CS2R R66, SRZ ;  /* 0x0000000000427805 */ /* 0x000fe2000001ff00 */
[----:B------:R-:W-:Y:S01]  /*0680*/  ISETP.GE.AND P1, PT, R15, RZ, PT ;  /* 0x000000ff0f00720c */ /* 0x000fe20003f26270 */
[----:B------:R-:W-:Y:S01]  /*0690*/  ULDC UR4, c[0x0][0x180] ;  /* 0x0000600000047ab9 */ /* 0x000fe20000000800 */
[C---:B------:R-:W-:Y:S01]  /*06a0*/  IADD3 R23, R5.reuse, 0x18, RZ ;  /* 0x0000001805177810 */ /* 0x040fe20007ffe0ff */
[----:B0-----:R-:W0:Y:S01]  /*06b0*/  MUFU.RCP R11, R11 ;  /* 0x0000000b000b7308 */ /* 0x001e220000001000 */
[----:B------:R-:W-:-:S02]  /*06c0*/  IADD3 R25, R5, 0x16, RZ ;  /* 0x0000001605197810 */ /* 0x000fc40007ffe0ff */
[----:B------:R-:W-:Y:S02]  /*06d0*/  IABS R20, R23 ;  /* 0x0000001700147213 */ /* 0x000fe40000000000 */
[----:B------:R-:W-:Y:S02]  /*06e0*/  IABS R22, R25 ;  /* 0x0000001900167213 */ /* 0x000fe40000000000 */
[C---:B------:R-:W-:Y:S02]  /*06f0*/  IADD3 R27, R5.reuse, 0x15, RZ ;  /* 0x00000015051b7810 */ /* 0x040fe40007ffe0ff */
[----:B------:R-:W-:Y:S02]  /*0700*/  IADD3 R28, R5, 0x14, RZ ;  /* 0x00000014051c7810 */ /* 0x000fe40007ffe0ff */
[----:B------:R-:W-:Y:S02]  /*0710*/  IABS R24, R27 ;  /* 0x0000001b00187213 */ /* 0x000fe40000000000 */
[----:B------:R-:W-:-:S02]  /*0720*/  IABS R26, R28 ;  /* 0x0000001c001a7213 */ /* 0x000fc40000000000 */
[----:B------:R-:W-:Y:S02]  /*0730*/  IADD3 R29, R5, 0x13, RZ ;  /* 0x00000013051d7810 */ /* 0x000fe40007ffe0ff */
[----:B0-----:R-:W-:Y:S02]  /*0740*/  IADD3 R8, R11, 0xffffffe, RZ ;  /* 0x0ffffffe0b087810 */ /* 0x001fe40007ffe0ff */
[C---:B------:R-:W-:Y:S02]  /*0750*/  IADD3 R33, R5.reuse, 0xd, RZ ;  /* 0x0000000d05217810 */ /* 0x040fe40007ffe0ff */
[----:B------:R0:W1:Y:S01]  /*0760*/  F2I.FTZ.U32.TRUNC.NTZ R9, R8 ;  /* 0x0000000800097305 */ /* 0x000062000021f000 */
[C---:B------:R-:W-:Y:S02]  /*0770*/  IADD3 R49, R5.reuse, 0xb, RZ ;  /* 0x0000000b05317810 */ /* 0x040fe40007ffe0ff */
[----:B------:R-:W-:Y:S02]  /*0780*/  IABS R36, R33 ;  /* 0x0000002100247213 */ /* 0x000fe40000000000 */
[----:B------:R-:W-:-:S02]  /*0790*/  IADD3 R51, R5, 0xa, RZ ;  /* 0x0000000a05337810 */ /* 0x000fc40007ffe0ff */
[C---:B------:R-:W-:Y:S01]  /*07a0*/  IADD3 R52, R5.reuse, 0x9, RZ ;  /* 0x0000000905347810 */ /* 0x040fe20007ffe0ff */
[----:B0-----:R-:W-:Y:S01]  /*07b0*/  IMAD.MOV.U32 R8, RZ, RZ, RZ ;  /* 0x000000ffff087224 */ /* 0x001fe200078e00ff */
[----:B------:R-:W-:Y:S02]  /*07c0*/  IABS R38, R51 ;  /* 0x0000003300267213 */ /* 0x000fe40000000000 */
[----:B------:R-:W-:Y:S02]  /*07d0*/  IABS R40, R52 ;  /* 0x0000003400287213 */ /* 0x000fe40000000000 */
[C---:B------:R-:W-:Y:S01]  /*07e0*/  IADD3 R53, R5.reuse, 0x8, RZ ;  /* 0x0000000805357810 */ /* 0x040fe20007ffe0ff */
[----:B-1----:R-:W-:Y:S01]  /*07f0*/  IMAD.MOV R12, RZ, RZ, -R9 ;  /* 0x000000ffff0c7224 */ /* 0x002fe200078e0a09 */
[----:B------:R-:W-:Y:S02]  /*0800*/  IABS R47, c[0x0][0x178] ;  /* 0x00005e00002f7a13 */ /* 0x000fe40000000000 */
[----:B------:R-:W-:Y:S01]  /*0810*/  IABS R42, R53 ;  /* 0x00000035002a7213 */ /* 0x000fe20000000000 */
[----:B------:R-:W-:Y:S01]  /*0820*/  IMAD R13, R12, R43, RZ ;  /* 0x0000002b0c0d7224 */ /* 0x000fe200078e02ff */
[----:B------:R-:W-:-:S02]  /*0830*/  IADD3 R12, R5, 0x1e, RZ ;  /* 0x0000001e050c7810 */ /* 0x000fc40007ffe0ff */
[----:B------:R-:W-:Y:S01]  /*0840*/  IADD3 R54, R5, 0x7, RZ ;  /* 0x0000000705367810 */ /* 0x000fe20007ffe0ff */
[----:B------:R-:W-:Y:S01]  /*0850*/  IMAD.HI.U32 R9, R9, R13, R8 ;  /* 0x0000000d09097227 */ /* 0x000fe200078e0008 */
[----:B------:R-:W-:Y:S02]  /*0860*/  IABS R16, R12 ;  /* 0x0000000c00107213 */ /* 0x000fe40000000000 */
[----:B------:R-:W-:Y:S02]  /*0870*/  IABS R13, R15 ;  /* 0x0000000f000d7213 */ /* 0x000fe40000000000 */
[----:B------:R-:W-:Y:S01]  /*0880*/  ISETP.GE.AND P3, PT, R12, RZ, PT ;  /* 0x000000ff0c00720c */ /* 0x000fe20003f66270 */
[----:B------:R-:W-:Y:S01]  /*0890*/  IMAD.HI.U32 R8, R9, R14, RZ ;  /* 0x0000000e09087227 */ /* 0x000fe200078e00ff */
[----:B------:R-:W-:Y:S02]  /*08a0*/  IABS R15, R21 ;  /* 0x00000015000f7213 */ /* 0x000fe40000000000 */
[C---:B------:R-:W-:Y:S01]  /*08b0*/  IADD3 R55, R5.reuse, 0x6, RZ ;  /* 0x0000000605377810 */ /* 0x040fe20007ffe0ff */
[----:B------:R-:W-:Y:S01]  /*08c0*/  IMAD.MOV R8, RZ, RZ, -R8 ;  /* 0x000000ffff087224 */ /* 0x000fe200078e0a08 */
[----:B------:R-:W-:Y:S01]  /*08d0*/  IADD3 R57, R5, 0x4, RZ ;  /* 0x0000000405397810 */ /* 0x000fe20007ffe0ff */
[----:B------:R-:W-:Y:S01]  /*08e0*/  IMAD.HI.U32 R11, R9, R16, RZ ;  /* 0x00000010090b7227 */ /* 0x000fe200078e00ff */
[----:B------:R-:W-:-:S02]  /*08f0*/  IADD3 R56, R5, 0x5, RZ ;  /* 0x0000000505387810 */ /* 0x000fc40007ffe0ff */
[----:B------:R-:W-:Y:S01]  /*0900*/  IABS R44, R57 ;  /* 0x00000039002c7213 */ /* 0x000fe20000000000 */
[----:B------:R-:W-:Y:S01]  /*0910*/  IMAD R8, R43, R8, R14 ;  /* 0x000000082b087224 */ /* 0x000fe200078e020e */
[C---:B------:R-:W-:Y:S01]  /*0920*/  IADD3 R58, R5.reuse, 0x3, RZ ;  /* 0x00000003053a7810 */ /* 0x040fe20007ffe0ff */
[----:B------:R-:W-:Y:S01]  /*0930*/  IMAD.MOV R11, RZ, RZ, -R11 ;  /* 0x000000ffff0b7224 */ /* 0x000fe200078e0a0b */
[----:B------:R-:W-:Y:S01]  /*0940*/  IADD3 R59, R5, 0x2, RZ ;  /* 0x00000002053b7810 */ /* 0x000fe20007ffe0ff */
[----:B------:R-:W-:Y:S01]  /*0950*/  IMAD.MOV.U32 R14, RZ, RZ, R13 ;  /* 0x000000ffff0e7224 */ /* 0x000fe200078e000d */
[C---:B------:R-:W-:Y:S01]  /*0960*/  ISETP.GT.U32.AND P0, PT, R43.reuse, R8, PT ;  /* 0x000000082b00720c */ /* 0x040fe20003f04070 */
[----:B------:R-:W-:Y:S01]  /*0970*/  IMAD R11, R43, R11, R16 ;  /* 0x0000000b2b0b7224 */ /* 0x000fe200078e0210 */
[----:B------:R-:W-:Y:S01]  /*0980*/  IABS R16, R17 ;  /* 0x0000001100107213 */ /* 0x000fe20000000000 */
[----:B------:R-:W-:Y:S01]  /*0990*/  IMAD.HI.U32 R13, R9, R14, RZ ;  /* 0x0000000e090d7227 */ /* 0x000fe200078e00ff */
[----:B------:R-:W-:-:S02]  /*09a0*/  IADD3 R17, R5, 0x1a, RZ ;  /* 0x0000001a05117810 */ /* 0x000fc40007ffe0ff */
[----:B------:R-:W-:Y:S01]  /*09b0*/  ISETP.GT.U32.AND P4, PT, R43, R11, PT ;  /* 0x0000000b2b00720c */ /* 0x000fe20003f84070 */
[----:B------:R-:W-:Y:S01]  /*09c0*/  IMAD.MOV R13, RZ, RZ, -R13 ;  /* 0x000000ffff0d7224 */ /* 0x000fe200078e0a0d */
[----:B------:R-:W-:Y:S01]  /*09d0*/  IABS R50, R5 ;  /* 0x0000000500327213 */ /* 0x000fe20000000000 */
[----:B------:R-:W-:Y:S01]  /*09e0*/  IMAD.HI.U32 R10, R9, R16, RZ ;  /* 0x00000010090a7227 */ /* 0x000fe200078e00ff */
[----:B------:R-:W-:Y:S02]  /*09f0*/  IABS R46, R59 ;  /* 0x0000003b002e7213 */ /* 0x000fe40000000000 */
[----:B------:R-:W-:Y:S01]  /*0a00*/  IABS R102, R6 ;  /* 0x0000000600667213 */ /* 0x000fe20000000000 */
[--C-:B------:R-:W-:Y:S02]  /*0a10*/  @!P0 IMAD.IADD R8, R8, 0x1, -R43.reuse ;  /* 0x0000000108088824 */ /* 0x100fe400078e0a2b */
[----:B------:R-:W-:Y:S01]  /*0a20*/  IMAD R12, R43, R13, R14 ;  /* 0x0000000d2b0c7224 */ /* 0x000fe200078e020e */
[----:B------:R-:W-:Y:S01]  /*0a30*/  IADD3 R13, R5, 0x1b, RZ ;  /* 0x0000001b050d7810 */ /* 0x000fe20007ffe0ff */
[----:B------:R-:W-:Y:S01]  /*0a40*/  IMAD.MOV R10, RZ, RZ, -R10 ;  /* 0x000000ffff0a7224 */ /* 0x000fe200078e0a0a */
[----:B------:R-:W-:Y:S01]  /*0a50*/  ISETP.GT.U32.AND P6, PT, R43, R8, PT ;  /* 0x000000082b00720c */ /* 0x000fe20003fc4070 */
[----:B------:R-:W-:Y:S01]  /*0a60*/  @!P4 IMAD.IADD R11, R11, 0x1, -R43 ;  /* 0x000000010b0bc824 */ /* 0x000fe200078e0a2b */
[----:B------:R-:W-:-:S02]  /*0a70*/  IABS R18, R13 ;  /* 0x0000000d00127213 */ /* 0x000fc40000000000 */
[----:B------:R-:W-:Y:S02]  /*0a80*/  ISETP.GT.U32.AND P0, PT, R43, R12, PT ;  /* 0x0000000c2b00720c */ /* 0x000fe40003f04070 */
[----:B------:R-:W-:Y:S01]  /*0a90*/  ISETP.GE.AND P4, PT, R13, RZ, PT ;  /* 0x000000ff0d00720c */ /* 0x000fe20003f86270 */
[----:B------:R-:W-:-:S04]  /*0aa0*/  IMAD.HI.U32 R14, R9, R18, RZ ;  /* 0x00000012090e7227 */ /* 0x000fc800078e00ff */
[C---:B------:R-:W-:Y:S01]  /*0ab0*/  IMAD R13, R43.reuse, R10, R16 ;  /* 0x0000000a2b0d7224 */ /* 0x040fe200078e0210 */
[----:B------:R-:W-:Y:S01]  /*0ac0*/  IABS R16, R17 ;  /* 0x0000001100107213 */ /* 0x000fe20000000000 */
[--C-:B------:R-:W-:Y:S01]  /*0ad0*/  @!P6 IMAD.IADD R8, R8, 0x1, -R43.reuse ;  /* 0x000000010808e824 */ /* 0x100fe200078e0a2b */
[C---:B------:R-:W-:Y:S01]  /*0ae0*/  ISETP.GT.U32.AND P6, PT, R43.reuse, R11, PT ;  /* 0x0000000b2b00720c */ /* 0x040fe20003fc4070 */
[----:B------:R-:W-:Y:S02]  /*0af0*/  IMAD.MOV R14, RZ, RZ, -R14 ;  /* 0x000000ffff0e7224 */ /* 0x000fe400078e0a0e */
[----:B------:R-:W-:Y:S02]  /*0b00*/  IMAD.MOV.U32 R10, RZ, RZ, R8 ;  /* 0x000000ffff0a7224 */ /* 0x000fe400078e0008 */
[C---:B------:R-:W-:Y:S02]  /*0b10*/  IMAD R8, R43.reuse, R14, R18 ;  /* 0x0000000e2b087224 */ /* 0x040fe400078e0212 */
[----:B------:R-:W-:Y:S01]  /*0b20*/  @!P5 IMAD.MOV R10, RZ, RZ, -R10 ;  /* 0x000000ffff0ad224 */ /* 0x000fe200078e0a0a */
[----:B------:R-:W-:Y:S01]  /*0b30*/  ISETP.GT.U32.AND P5, PT, R43, R13, PT ;  /* 0x0000000d2b00720c */ /* 0x000fe20003fa4070 */
[----:B------:R-:W-:-:S02]  /*0b40*/  @!P0 IMAD.IADD R12, R12, 0x1, -R43 ;  /* 0x000000010c0c8824 */ /* 0x000fc400078e0a2b */
[----:B------:R-:W-:Y:S02]  /*0b50*/  IMAD.MOV.U32 R18, RZ, RZ, R15 ;  /* 0x000000ffff127224 */ /* 0x000fe400078e000f */
[----:B------:R-:W-:Y:S01]  /*0b60*/  @!P6 IMAD.IADD R11, R11, 0x1, -R43 ;  /* 0x000000010b0be824 */ /* 0x000fe200078e0a2b */
[----:B------:R-:W-:Y:S01]  /*0b70*/  ISETP.GT.U32.AND P6, PT, R43, R8, PT ;  /* 0x000000082b00720c */ /* 0x000fe20003fc4070 */
[----:B------:R-:W-:Y:S01]  /*0b80*/  IMAD.HI.U32 R14, R9, R16, RZ ;  /* 0x00000010090e7227 */ /* 0x000fe200078e00ff */
[----:B------:R-:W-:-:S03]  /*0b90*/  ISETP.GT.U32.AND P0, PT, R43, R12, PT ;  /* 0x0000000c2b00720c */ /* 0x000fc60003f04070 */
[----:B------:R-:W-:Y:S02]  /*0ba0*/  @!P3 IMAD.MOV R11, RZ, RZ, -R11 ;  /* 0x000000ffff0bb224 */ /* 0x000fe400078e0a0b */
[--C-:B------:R-:W-:Y:S01]  /*0bb0*/  @!P5 IMAD.IADD R13, R13, 0x1, -R43.reuse ;  /* 0x000000010d0dd824 */ /* 0x100fe200078e0a2b */
[----:B------:R-:W-:Y:S01]  /*0bc0*/  ISETP.GE.AND P5, PT, R21, RZ, PT ;  /* 0x000000ff1500720c */ /* 0x000fe20003fa6270 */
[----:B------:R-:W-:Y:S01]  /*0bd0*/  IMAD.HI.U32 R15, R9, R18, RZ ;  /* 0x00000012090f7227 */ /* 0x000fe200078e00ff */
[----:B------:R-:W-:Y:S02]  /*0be0*/  IADD3 R21, R5, 0x17, RZ ;  /* 0x0000001705157810 */ /* 0x000fe40007ffe0ff */
[----:B------:R-:W-:Y:S01]  /*0bf0*/  ISETP.GT.U32.AND P3, PT, R43, R13, PT ;  /* 0x0000000d2b00720c */ /* 0x000fe20003f64070 */
[--C-:B------:R-:W-:Y:S02]  /*0c00*/  @!P6 IMAD.IADD R8, R8, 0x1, -R43.reuse ;  /* 0x000000010808e824 */ /* 0x100fe400078e0a2b */
[----:B------:R-:W-:Y:S01]  /*0c10*/  @!P0 IMAD.IADD R12, R12, 0x1, -R43 ;  /* 0x000000010c0c8824 */ /* 0x000fe200078e0a2b */
[----:B------:R-:W-:Y:S01]  /*0c20*/  ISETP.GE.AND P0, PT, R17, RZ, PT ;  /* 0x000000ff1100720c */ /* 0x000fe20003f06270 */
[----:B------:R-:W-:Y:S01]  /*0c30*/  IMAD.MOV R17, RZ, RZ, -R14 ;  /* 0x000000ffff117224 */ /* 0x000fe200078e0a0e */
[----:B------:R-:W-:Y:S01]  /*0c40*/  ISETP.GT.U32.AND P6, PT, R43, R8, PT ;  /* 0x000000082b00720c */ /* 0x000fe20003fc4070 */
[----:B------:R-:W-:-:S04]  /*0c50*/  IMAD.HI.U32 R14, R9, R20, RZ ;  /* 0x00000014090e7227 */ /* 0x000fc800078e00ff */
[----:B------:R-:W-:Y:S02]  /*0c60*/  IMAD.MOV R19, RZ, RZ, -R15 ;  /* 0x000000ffff137224 */ /* 0x000fe400078e0a0f */
[C---:B------:R-:W-:Y:S02]  /*0c70*/  IMAD R15, R43.reuse, R17, R16 ;  /* 0x000000112b0f7224 */ /* 0x040fe400078e0210 */
[----:B------:R-:W-:Y:S02]  /*0c80*/  IMAD.MOV R14, RZ, RZ, -R14 ;  /* 0x000000ffff0e7224 */ /* 0x000fe400078e0a0e */
[C---:B------:R-:W-:Y:S02]  /*0c90*/  IMAD R16, R43.reuse, R19, R18 ;  /* 0x000000132b107224 */ /* 0x040fe400078e0212 */
[----:B------:R-:W-:Y:S01]  /*0ca0*/  IMAD R17, R43, R14, R20 ;  /* 0x0000000e2b117224 */ /* 0x000fe200078e0214 */
[----:B------:R-:W-:Y:S01]  /*0cb0*/  IABS R20, R21 ;  /* 0x0000001500147213 */ /* 0x000fe20000000000 */
[--C-:B------:R-:W-:Y:S01]  /*0cc0*/  @!P3 IMAD.IADD R13, R13, 0x1, -R43.reuse ;  /* 0x000000010d0db824 */ /* 0x100fe200078e0a2b */
[C---:B------:R-:W-:Y:S01]  /*0cd0*/  ISETP.GT.U32.AND P3, PT, R43.reuse, R16, PT ;  /* 0x000000102b00720c */ /* 0x040fe20003f64070 */
[----:B------:R-:W-:Y:S01]  /*0ce0*/  @!P6 IMAD.IADD R8, R8, 0x1, -R43 ;  /* 0x000000010808e824 */ /* 0x000fe200078e0a2b */
[C---:B------:R-:W-:Y:S01]  /*0cf0*/  ISETP.GT.U32.AND P6, PT, R43.reuse, R17, PT ;  /* 0x000000112b00720c */ /* 0x040fe20003fc4070 */
[----:B------:R-:W-:Y:S01]  /*0d00*/  @!P1 IMAD.MOV R12, RZ, RZ, -R12 ;  /* 0x000000ffff0c9224 */ /* 0x000fe200078e0a0c */
[----:B------:R-:W-:Y:S01]  /*0d10*/  ISETP.GT.U32.AND P1, PT, R43, R15, PT ;  /* 0x0000000f2b00720c */ /* 0x000fe20003f24070 */
[----:B------:R-:W-:-:S04]  /*0d20*/  IMAD.HI.U32 R14, R9, R20, RZ ;  /* 0x00000014090e7227 */ /* 0x000fc800078e00ff */
[----:B------:R-:W-:-:S04]  /*0d30*/  IMAD.HI.U32 R18, R9, R22, RZ ;  /* 0x0000001609127227 */ /* 0x000fc800078e00ff */
[--C-:B------:R-:W-:Y:S02]  /*0d40*/  @!P3 IMAD.IADD R16, R16, 0x1, -R43.reuse ;  /* 0x000000011010b824 */ /* 0x100fe400078e0a2b */
[--C-:B------:R-:W-:Y:S02]  /*0d50*/  @!P6 IMAD.IADD R17, R17, 0x1, -R43.reuse ;  /* 0x000000011111e824 */ /* 0x100fe400078e0a2b */
[----:B------:R-:W-:Y:S01]  /*0d60*/  @!P1 IMAD.IADD R15, R15, 0x1, -R43 ;  /* 0x000000010f0f9824 */ /* 0x000fe200078e0a2b */
[----:B------:R-:W-:Y:S01]  /*0d70*/  ISETP.GT.U32.AND P6, PT, R43, R16, PT ;  /* 0x000000102b00720c */ /* 0x000fe20003fc4070 */
[----:B------:R-:W-:Y:S01]  /*0d80*/  IMAD.MOV R19, RZ, RZ, -R14 ;  /* 0x000000ffff137224 */ /* 0x000fe200078e0a0e */
[----:B------:R-:W-:Y:S01]  /*0d90*/  ISETP.GE.AND P1, PT, R23, RZ, PT ;  /* 0x000000ff1700720c */ /* 0x000fe20003f26270 */
[----:B------:R-:W-:Y:S01]  /*0da0*/  IMAD.MOV R18, RZ, RZ, -R18 ;  /* 0x000000ffff127224 */ /* 0x000fe200078e0a12 */
[----:B------:R-:W-:Y:S01]  /*0db0*/  ISETP.GT.U32.AND P3, PT, R43, R15, PT ;  /* 0x0000000f2b00720c */ /* 0x000fe20003f64070 */
[----:B------:R-:W-:-:S02]  /*0dc0*/  IMAD.MOV.U32 R14, RZ, RZ, R8 ;  /* 0x000000ffff0e7224 */ /* 0x000fc400078e0008 */
[C---:B------:R-:W-:Y:S02]  /*0dd0*/  IMAD R8, R43.reuse, R19, R20 ;  /* 0x000000132b087224 */ /* 0x040fe400078e0214 */
[----:B------:R-:W-:Y:S01]  /*0de0*/  IMAD R19, R43, R18, R22 ;  /* 0x000000122b137224 */ /* 0x000fe200078e0216 */
[----:B------:R-:W-:Y:S01]  /*0df0*/  IABS R22, R29 ;  /* 0x0000001d00167213 */ /* 0x000fe20000000000 */
[----:B------:R-:W-:-:S04]  /*0e00*/  IMAD.HI.U32 R18, R9, R24, RZ ;  /* 0x0000001809127227 */ /* 0x000fc800078e00ff */
[--C-:B------:R-:W-:Y:S01]  /*0e10*/  @!P6 IMAD.IADD R16, R16, 0x1, -R43.reuse ;  /* 0x000000011010e824 */ /* 0x100fe200078e0a2b */
[----:B------:R-:W-:Y:S01]  /*0e20*/  ISETP.GT.U32.AND P6, PT, R43, R19, PT ;  /* 0x000000132b00720c */ /* 0x000fe20003fc4070 */
[----:B------:R-:W-:Y:S01]  /*0e30*/  @!P3 IMAD.IADD R15, R15, 0x1, -R43 ;  /* 0x000000010f0fb824 */ /* 0x000fe200078e0a2b */
[C---:B------:R-:W-:Y:S01]  /*0e40*/  ISETP.GT.U32.AND P3, PT, R43.reuse, R8, PT ;  /* 0x000000082b00720c */ /* 0x040fe20003f64070 */
[----:B------:R-:W-:Y:S01]  /*0e50*/  @!P2 IMAD.MOV R13, RZ, RZ, -R13 ;  /* 0x000000ffff0da224 */ /* 0x000fe200078e0a0d */
[----:B------:R-:W-:Y:S01]  /*0e60*/  ISETP.GT.U32.AND P2, PT, R43, R17, PT ;  /* 0x000000112b00720c */ /* 0x000fe20003f44070 */
[----:B------:R-:W-:-:S04]  /*0e70*/  IMAD.HI.U32 R20, R9, R26, RZ ;  /* 0x0000001a09147227 */ /* 0x000fc800078e00ff */
[----:B------:R-:W-:Y:S02]  /*0e80*/  IMAD.MOV R18, RZ, RZ, -R18 ;  /* 0x000000ffff127224 */ /* 0x000fe400078e0a12 */
[----:B------:R-:W-:Y:S01]  /*0e90*/  @!P4 IMAD.MOV R14, RZ, RZ, -R14 ;  /* 0x000000ffff0ec224 */ /* 0x000fe200078e0a0e */
[----:B------:R-:W-:Y:S01]  /*0ea0*/  ISETP.GE.AND P4, PT, R21, RZ, PT ;  /* 0x000000ff1500720c */ /* 0x000fe20003f86270 */
[----:B------:R-:W-:Y:S02]  /*0eb0*/  @!P6 IMAD.IADD R19, R19, 0x1, -R43 ;  /* 0x000000011313e824 */ /* 0x000fe400078e0a2b */
[----:B------:R-:W-:Y:S02]  /*0ec0*/  IMAD.MOV R21, RZ, RZ, -R20 ;  /* 0x000000ffff157224 */ /* 0x000fe400078e0a14 */
[C---:B------:R-:W-:Y:S01]  /*0ed0*/  IMAD R20, R43.reuse, R18, R24 ;  /* 0x000000122b147224 */ /* 0x040fe200078e0218 */
[----:B------:R-:W-:Y:S01]  /*0ee0*/  ISETP.GT.U32.AND P6, PT, R43, R19, PT ;  /* 0x000000132b00720c */ /* 0x000fe20003fc4070 */
[----:B------:R-:W-:-:S04]  /*0ef0*/  IMAD.HI.U32 R18, R9, R22, RZ ;  /* 0x0000001609127227 */ /* 0x000fc800078e00ff */
[--C-:B------:R-:W-:Y:S01]  /*0f00*/  @!P3 IMAD.IADD R8, R8, 0x1, -R43.reuse ;  /* 0x000000010808b824 */ /* 0x100fe200078e0a2b */
[----:B------:R-:W-:Y:S01]  /*0f10*/  ISETP.GT.U32.AND P3, PT, R43, R20, PT ;  /* 0x000000142b00720c */ /* 0x000fe20003f64070 */
[----:B------:R-:W-:Y:S02]  /*0f20*/  IMAD.MOV R18, RZ, RZ, -R18 ;  /* 0x000000ffff127224 */ /* 0x000fe400078e0a12 */
[----:B------:R-:W-:Y:S01]  /*0f30*/  @!P2 IMAD.IADD R17, R17, 0x1, -R43 ;  /* 0x000000011111a824 */ /* 0x000fe200078e0a2b */
[----:B------:R-:W-:Y:S01]  /*0f40*/  ISETP.GE.AND P2, PT, R25, RZ, PT ;  /* 0x000000ff1900720c */ /* 0x000fe20003f46270 */
[----:B------:R-:W-:Y:S01]  /*0f50*/  @!P0 IMAD.MOV R15, RZ, RZ, -R15 ;  /* 0x000000ffff0f8224 */ /* 0x000fe200078e0a0f */
[C---:B------:R-:W-:Y:S01]  /*0f60*/  ISETP.GT.U32.AND P0, PT, R43.reuse, R8, PT ;  /* 0x000000082b00720c */ /* 0x040fe20003f04070 */
[----:B------:R-:W-:Y:S01]  /*0f70*/  IMAD R22, R43, R18, R22 ;  /* 0x000000122b167224 */ /* 0x000fe200078e0216 */
[----:B------:R-:W-:Y:S01]  /*0f80*/  IADD3 R25, R5, 0x12, RZ ;  /* 0x0000001205197810 */ /* 0x000fe20007ffe0ff */
[----:B------:R-:W-:-:S02]  /*0f90*/  @!P6 IMAD.IADD R19, R19, 0x1, -R43 ;  /* 0x000000011313e824 */ /* 0x000fc400078e0a2b */
[C---:B------:R-:W-:Y:S01]  /*0fa0*/  IMAD R21, R43.reuse, R21, R26 ;  /* 0x000000152b157224 */ /* 0x040fe200078e021a */
[----:B------:R-:W-:Y:S01]  /*0fb0*/  IABS R24, R25 ;  /* 0x0000001900187213 */ /* 0x000fe20000000000 */
[----:B------:R-:W-:Y:S01]  /*0fc0*/  @!P5 IMAD.MOV R16, RZ, RZ, -R16 ;  /* 0x000000ffff10d224 */ /* 0x000fe200078e0a10 */
[C---:B------:R-:W-:Y:S01]  /*0fd0*/  ISETP.GT.U32.AND P6, PT, R43.reuse, R22, PT ;  /* 0x000000162b00720c */ /* 0x040fe20003fc4070 */
[--C-:B------:R-:W-:Y:S01]  /*0fe0*/  @!P3 IMAD.IADD R20, R20, 0x1, -R43.reuse ;  /* 0x000000011414b824 */ /* 0x100fe200078e0a2b */
[----:B------:R-:W-:Y:S01]  /*0ff0*/  ISETP.GT.U32.AND P5, PT, R43, R21, PT ;  /* 0x000000152b00720c */ /* 0x000fe20003fa4070 */
[----:B------:R-:W-:Y:S01]  /*1000*/  IMAD.HI.U32 R23, R9, R24, RZ ;  /* 0x0000001809177227 */ /* 0x000fe200078e00ff */
[----:B------:R-:W-:Y:S02]  /*1010*/  IADD3 R26, R5, 0xe, RZ ;  /* 0x0000000e051a7810 */ /* 0x000fe40007ffe0ff */
[----:B------:R-:W-:Y:S01]  /*1020*/  ISETP.GT.U32.AND P3, PT, R43, R20, PT ;  /* 0x000000142b00720c */ /* 0x000fe20003f64070 */
[----:B------:R-:W-:Y:S01]  /*1030*/  @!P0 IMAD.IADD R8, R8, 0x1, -R43 ;  /* 0x0000000108088824 */ /* 0x000fe200078e0a2b */
[----:B------:R-:W-:Y:S01]  /*1040*/  ISETP.GE.AND P0, PT, R28, RZ, PT ;  /* 0x000000ff1c00720c */ /* 0x000fe20003f06270 */
[----:B------:R-:W-:Y:S01]  /*1050*/  IMAD.MOV R23, RZ, RZ, -R23 ;  /* 0x000000ffff177224 */ /* 0x000fe200078e0a17 */
[----:B------:R-:W-:Y:S01]  /*1060*/  IABS R34, R26 ;  /* 0x0000001a00227213 */ /* 0x000fe20000000000 */
[----:B------:R-:W-:-:S02]  /*1070*/  IMAD.MOV.U32 R18, RZ, RZ, R8 ;  /* 0x000000ffff127224 */ /* 0x000fc400078e0008 */
[----:B------:R-:W-:Y:S01]  /*1080*/  IMAD R8, R43, R23, R24 ;  /* 0x000000172b087224 */ /* 0x000fe200078e0218 */
[C---:B------:R-:W-:Y:S01]  /*1090*/  IADD3 R23, R5.reuse, 0x11, RZ ;  /* 0x0000001105177810 */ /* 0x040fe20007ffe0ff */
[----:B------:R-:W-:Y:S01]  /*10a0*/  @!P6 IMAD.IADD R22, R22, 0x1, -R43 ;  /* 0x000000011616e824 */ /* 0x000fe200078e0a2b */
[----:B------:R-:W-:Y:S01]  /*10b0*/  IADD3 R24, R5, 0x10, RZ ;  /* 0x0000001005187810 */ /* 0x000fe20007ffe0ff */
[----:B------:R-:W-:Y:S01]  /*10c0*/  @!P2 IMAD.MOV R19, RZ, RZ, -R19 ;  /* 0x000000ffff13a224 */ /* 0x000fe200078e0a13 */
[----:B------:R-:W-:Y:S01]  /*10d0*/  IABS R28, R23 ;  /* 0x00000017001c7213 */ /* 0x000fe20000000000 */
[--C-:B------:R-:W-:Y:S01]  /*10e0*/  @!P5 IMAD.IADD R21, R21, 0x1, -R43.reuse ;  /* 0x000000011515d824 */ /* 0x100fe200078e0a2b */
[----:B------:R-:W-:Y:S01]  /*10f0*/  ISETP.GT.U32.AND P2, PT, R43, R22, PT ;  /* 0x000000162b00720c */ /* 0x000fe20003f44070 */
[----:B------:R-:W-:Y:S01]  /*1100*/  @!P4 IMAD.MOV R18, RZ, RZ, -R18 ;  /* 0x000000ffff12c224 */ /* 0x000fe200078e0a12 */
[----:B------:R-:W-:Y:S01]  /*1110*/  ISETP.GE.AND P5, PT, R29, RZ, PT ;  /* 0x000000ff1d00720c */ /* 0x000fe20003fa6270 */
[----:B------:R-:W-:Y:S01]  /*1120*/  @!P3 IMAD.IADD R20, R20, 0x1, -R43 ;  /* 0x000000011414b824 */ /* 0x000fe200078e0a2b */
[----:B------:R-:W-:Y:S01]  /*1130*/  ISETP.GE.AND P6, PT, R23, RZ, PT ;  /* 0x000000ff1700720c */ /* 0x000fe20003fc6270 */
[----:B------:R-:W-:Y:S01]  /*1140*/  IMAD.HI.U32 R23, R9, R28, RZ ;  /* 0x0000001c09177227 */ /* 0x000fe200078e00ff */
[----:B------:R-:W-:-:S02]  /*1150*/  ISETP.GT.U32.AND P4, PT, R43, R21, PT ;  /* 0x000000152b00720c */ /* 0x000fc40003f84070 */
[----:B------:R-:W-:Y:S01]  /*1160*/  ISETP.GE.AND P3, PT, R25, RZ, PT ;  /* 0x000000ff1900720c */ /* 0x000fe20003f66270 */
[----:B------:R-:W-:Y:S01]  /*1170*/  IMAD.MOV R23, RZ, RZ, -R23 ;  /* 0x000000ffff177224 */ /* 0x000fe200078e0a17 */
[----:B------:R-:W-:Y:S01]  /*1180*/  IADD3 R25, R5, 0xf, RZ ;  /* 0x0000000f05197810 */ /* 0x000fe20007ffe0ff */
[----:B------:R-:W-:Y:S01]  /*1190*/  @!P1 IMAD.MOV R17, RZ, RZ, -R17 ;  /* 0x000000ffff119224 */ /* 0x000fe200078e0a11 */
[----:B------:R-:W-:Y:S01]  /*11a0*/  IABS R30, R24 ;  /* 0x00000018001e7213 */ /* 0x000fe20000000000 */
[--C-:B------:R-:W-:Y:S01]  /*11b0*/  @!P2 IMAD.IADD R22, R22, 0x1, -R43.reuse ;  /* 0x000000011616a824 */ /* 0x100fe200078e0a2b */
[----:B------:R-:W-:Y:S01]  /*11c0*/  IABS R32, R25 ;  /* 0x0000001900207213 */ /* 0x000fe20000000000 */
[----:B------:R-:W-:Y:S01]  /*11d0*/  IMAD R23, R43, R23, R28 ;  /* 0x000000172b177224 */ /* 0x000fe200078e021c */
[----:B------:R-:W-:Y:S01]  /*11e0*/  ISETP.GE.AND P1, PT, R27, RZ, PT ;  /* 0x000000ff1b00720c */ /* 0x000fe20003f26270 */
[----:B------:R-:W-:Y:S01]  /*11f0*/  @!P5 IMAD.MOV R22, RZ, RZ, -R22 ;  /* 0x000000ffff16d224 */ /* 0x000fe200078e0a16 */
[----:B------:R-:W-:Y:S01]  /*1200*/  ISETP.GE.AND P2, PT, R26, RZ, PT ;  /* 0x000000ff1a00720c */ /* 0x000fe20003f46270 */
[----:B------:R-:W-:Y:S01]  /*1210*/  @!P4 IMAD.IADD R21, R21, 0x1, -R43 ;  /* 0x000000011515c824 */ /* 0x000fe200078e0a2b */
[----:B------:R-:W-:Y:S01]  /*1220*/  ISETP.GT.U32.AND P5, PT, R43, R23, PT ;  /* 0x000000172b00720c */ /* 0x000fe20003fa4070 */
[----:B------:R-:W-:Y:S01]  /*1230*/  IMAD.HI.U32 R26, R9, R34, RZ ;  /* 0x00000022091a7227 */ /* 0x000fe200078e00ff */
[----:B------:R-:W-:-:S03]  /*1240*/  ISETP.GE.AND P4, PT, R24, RZ, PT ;  /* 0x000000ff1800720c */ /* 0x000fc60003f86270 */
[----:B------:R-:W-:-:S04]  /*1250*/  IMAD.HI.U32 R24, R9, R30, RZ ;  /* 0x0000001e09187227 */ /* 0x000fc800078e00ff */
[----:B------:R-:W-:Y:S01]  /*1260*/  @!P0 IMAD.MOV R21, RZ, RZ, -R21 ;  /* 0x000000ffff158224 */ /* 0x000fe200078e0a15 */
[----:B------:R-:W-:Y:S01]  /*1270*/  ISETP.GE.AND P0, PT, R25, RZ, PT ;  /* 0x000000ff1900720c */ /* 0x000fe20003f06270 */
[----:B------:R-:W-:-:S04]  /*1280*/  IMAD.HI.U32 R25, R9, R32, RZ ;  /* 0x0000002009197227 */ /* 0x000fc800078e00ff */
[----:B------:R-:W-:Y:S02]  /*1290*/  @!P5 IMAD.IADD R23, R23, 0x1, -R43 ;  /* 0x000000011717d824 */ /* 0x000fe400078e0a2b */
[----:B------:R-:W-:Y:S02]  /*12a0*/  IMAD.MOV R24, RZ, RZ, -R24 ;  /* 0x000000ffff187224 */ /* 0x000fe400078e0a18 */
[----:B------:R-:W-:Y:S01]  /*12b0*/  IMAD.MOV R28, RZ, RZ, -R25 ;  /* 0x000000ffff1c7224 */ /* 0x000fe200078e0a19 */
[C---:B------:R-:W-:Y:S01]  /*12c0*/  ISETP.GT.U32.AND P5, PT, R43.reuse, R23, PT ;  /* 0x000000172b00720c */ /* 0x040fe20003fa4070 */
[C---:B------:R-:W-:Y:S02]  /*12d0*/  IMAD R25, R43.reuse, R24, R30 ;  /* 0x000000182b197224 */ /* 0x040fe400078e021e */
[----:B------:R-:W-:Y:S02]  /*12e0*/  IMAD.MOV R29, RZ, RZ, -R26 ;  /* 0x000000ffff1d7224 */ /* 0x000fe400078e0a1a */
[----:B------:R-:W-:-:S02]  /*12f0*/  IMAD R26, R43, R28, R32 ;  /* 0x0000001c2b1a7224 */ /* 0x000fc400078e0220 */
[----:B------:R-:W-:Y:S01]  /*1300*/  @!P1 IMAD.MOV R20, RZ, RZ, -R20 ;  /* 0x000000ffff149224 */ /* 0x000fe200078e0a14 */
[----:B------:R-:W-:Y:S01]  /*1310*/  ISETP.GT.U32.AND P1, PT, R43, R8, PT ;  /* 0x000000082b00720c */ /* 0x000fe20003f24070 */
[----:B------:R-:W-:-:S04]  /*1320*/  IMAD.HI.U32 R27, R9, R36, RZ ;  /* 0x00000024091b7227 */ /* 0x000fc800078e00ff */
[----:B------:R-:W-:Y:S01]  /*1330*/  @!P5 IMAD.IADD R23, R23, 0x1, -R43 ;  /* 0x000000011717d824 */ /* 0x000fe200078e0a2b */
[C---:B------:R-:W-:Y:S01]  /*1340*/  ISETP.GT.U32.AND P5, PT, R43.reuse, R25, PT ;  /* 0x000000192b00720c */ /* 0x040fe20003fa4070 */
[----:B------:R-:W-:Y:S02]  /*1350*/  IMAD.MOV R31, RZ, RZ, -R27 ;  /* 0x000000ffff1f7224 */ /* 0x000fe400078e0a1b */
[----:B------:R-:W-:Y:S01]  /*1360*/  @!P6 IMAD.MOV R23, RZ, RZ, -R23 ;  /* 0x000000ffff17e224 */ /* 0x000fe200078e0a17 */
[C---:B------:R-:W-:Y:S01]  /*1370*/  ISETP.GT.U32.AND P6, PT, R43.reuse, R26, PT ;  /* 0x0000001a2b00720c */ /* 0x040fe20003fc4070 */
[----:B------:R-:W-:Y:S01]  /*1380*/  IMAD R27, R43, R29, R34 ;  /* 0x0000001d2b1b7224 */ /* 0x000fe200078e0222 */
[----:B------:R-:W-:Y:S01]  /*1390*/  IADD3 R29, R5, 0xc, RZ ;  /* 0x0000000c051d7810 */ /* 0x000fe20007ffe0ff */
[----:B------:R-:W-:Y:S02]  /*13a0*/  @!P1 IMAD.IADD R8, R8, 0x1, -R43 ;  /* 0x0000000108089824 */ /* 0x000fe400078e0a2b */
[----:B------:R-:W-:Y:S01]  /*13b0*/  IMAD R28, R43, R31, R36 ;  /* 0x0000001f2b1c7224 */ /* 0x000fe200078e0224 */
[----:B------:R-:W-:Y:S01]  /*13c0*/  IABS R34, R29 ;  /* 0x0000001d00227213 */ /* 0x000fe20000000000 */
[----:B------:R-:W-:Y:S01]  /*13d0*/  IMAD.HI.U32 R30, R9, R38, RZ ;  /* 0x00000026091e7227 */ /* 0x000fe200078e00ff */
[----:B------:R-:W-:-:S02]  /*13e0*/  ISETP.GT.U32.AND P1, PT, R43, R8, PT ;  /* 0x000000082b00720c */ /* 0x000fc40003f24070 */
[----:B------:R-:W-:Y:S01]  /*13f0*/  IABS R36, R49 ;  /* 0x0000003100247213 */ /* 0x000fe20000000000 */
[--C-:B------:R-:W-:Y:S02]  /*1400*/  @!P5 IMAD.IADD R25, R25, 0x1, -R43.reuse ;  /* 0x000000011919d824 */ /* 0x100fe400078e0a2b */
[--C-:B------:R-:W-:Y:S02]  /*1410*/  @!P6 IMAD.IADD R26, R26, 0x1, -R43.reuse ;  /* 0x000000011a1ae824 */ /* 0x100fe400078e0a2b */
[----:B------:R-:W-:Y:S01]  /*1420*/  IMAD.HI.U32 R31, R9, R40, RZ ;  /* 0x00000028091f7227 */ /* 0x000fe200078e00ff */
[C---:B------:R-:W-:Y:S02]  /*1430*/  ISETP.GT.U32.AND P5, PT, R43.reuse, R25, PT ;  /* 0x000000192b00720c */ /* 0x040fe40003fa4070 */
[----:B------:R-:W-:Y:S01]  /*1440*/  ISETP.GT.U32.AND P6, PT, R43, R26, PT ;  /* 0x0000001a2b00720c */ /* 0x000fe20003fc4070 */
[----:B------:R-:W-:Y:S02]  /*1450*/  IMAD.MOV R35, RZ, RZ, -R30 ;  /* 0x000000ffff237224 */ /* 0x000fe400078e0a1e */
[----:B------:R-:W-:Y:S01]  /*1460*/  @!P1 IMAD.IADD R8, R8, 0x1, -R43 ;  /* 0x0000000108089824 */ /* 0x000fe200078e0a2b */
[----:B------:R-:W-:Y:S01]  /*1470*/  ISETP.GE.AND P1, PT, R33, RZ, PT ;  /* 0x000000ff2100720c */ /* 0x000fe20003f26270 */
[----:B------:R-:W-:-:S02]  /*1480*/  IMAD.MOV R37, RZ, RZ, -R31 ;  /* 0x000000ffff257224 */ /* 0x000fc400078e0a1f */
[----:B------:R-:W-:Y:S02]  /*1490*/  IMAD.MOV.U32 R24, RZ, RZ, R8 ;  /* 0x000000ffff187224 */ /* 0x000fe400078e0008 */
[----:B------:R-:W-:-:S04]  /*14a0*/  IMAD.HI.U32 R8, R9, R34, RZ ;  /* 0x0000002209087227 */ /* 0x000fc800078e00ff */
[--C-:B------:R-:W-:Y:S01]  /*14b0*/  @!P5 IMAD.IADD R25, R25, 0x1, -R43.reuse ;  /* 0x000000011919d824 */ /* 0x100fe200078e0a2b */
[C---:B------:R-:W-:Y:S01]  /*14c0*/  ISETP.GT.U32.AND P5, PT, R43.reuse, R27, PT ;  /* 0x0000001b2b00720c */ /* 0x040fe20003fa4070 */
[----:B------:R-:W-:Y:S01]  /*14d0*/  @!P6 IMAD.IADD R26, R26, 0x1, -R43 ;  /* 0x000000011a1ae824 */ /* 0x000fe200078e0a2b */
[----:B------:R-:W-:Y:S01]  /*14e0*/  ISETP.GT.U32.AND P6, PT, R43, R28, PT ;  /* 0x0000001c2b00720c */ /* 0x000fe20003fc4070 */
[----:B------:R-:W-:Y:S01]  /*14f0*/  @!P3 IMAD.MOV R24, RZ, RZ, -R24 ;  /* 0x000000ffff18b224 */ /* 0x000fe200078e0a18 */
[----:B------:R-:W-:Y:S01]  /*1500*/  ISETP.GE.AND P3, PT, R29, RZ, PT ;  /* 0x000000ff1d00720c */ /* 0x000fe20003f66270 */
[----:B------:R-:W-:-:S04]  /*1510*/  IMAD.HI.U32 R29, R9, R36, RZ ;  /* 0x00000024091d7227 */ /* 0x000fc800078e00ff */
[----:B------:R-:W-:Y:S02]  /*1520*/  IMAD.MOV R8, RZ, RZ, -R8 ;  /* 0x000000ffff087224 */ /* 0x000fe400078e0a08 */
[----:B------:R-:W-:Y:S02]  /*1530*/  IMAD.MOV R33, RZ, RZ, -R29 ;  /* 0x000000ffff217224 */ /* 0x000fe400078e0a1d */
[--C-:B------:R-:W-:Y:S02]  /*1540*/  @!P5 IMAD.IADD R27, R27, 0x1, -R43.reuse ;  /* 0x000000011b1bd824 */ /* 0x100fe400078e0a2b */
[C---:B------:R-:W-:Y:S02]  /*1550*/  IMAD R29, R43.reuse, R8, R34 ;  /* 0x000000082b1d7224 */ /* 0x040fe400078e0222 */
[----:B------:R-:W-:Y:S01]  /*1560*/  @!P6 IMAD.IADD R28, R28, 0x1, -R43 ;  /* 0x000000011c1ce824 */ /* 0x000fe200078e0a2b */
[----:B------:R-:W-:Y:S01]  /*1570*/  ISETP.GT.U32.AND P6, PT, R43, R27, PT ;  /* 0x0000001b2b00720c */ /* 0x000fe20003fc4070 */
[----:B------:R-:W-:Y:S01]  /*1580*/  IMAD.HI.U32 R32, R9, R42, RZ ;  /* 0x0000002a09207227 */ /* 0x000fe200078e00ff */
[----:B------:R-:W-:-:S03]  /*1590*/  ISETP.GT.U32.AND P5, PT, R43, R29, PT ;  /* 0x0000001d2b00720c */ /* 0x000fc60003fa4070 */
[C---:B------:R-:W-:Y:S02]  /*15a0*/  IMAD R31, R43.reuse, R35, R38 ;  /* 0x000000232b1f7224 */ /* 0x040fe400078e0226 */
[----:B------:R-:W0:Y:S01]  /*15b0*/  I2F.RP R38, R47 ;  /* 0x0000002f00267306 */ /* 0x000e220000209400 */
[C---:B------:R-:W-:Y:S01]  /*15c0*/  IMAD R30, R43.reuse, R33, R36 ;  /* 0x000000212b1e7224 */ /* 0x040fe200078e0224 */
[----:B------:R-:W-:Y:S01]  /*15d0*/  IABS R36, R54 ;  /* 0x0000003600247213 */ /* 0x000fe20000000000 */
[----:B------:R-:W-:Y:S01]  /*15e0*/  @!P4 IMAD.MOV R25, RZ, RZ, -R25 ;  /* 0x000000ffff19c224 */ /* 0x000fe200078e0a19 */
[C---:B------:R-:W-:Y:S01]  /*15f0*/  ISETP.GT.U32.AND P4, PT, R43.reuse, R28, PT ;  /* 0x0000001c2b00720c */ /* 0x040fe20003f84070 */
[----:B------:R-:W-:Y:S02]  /*1600*/  IMAD.MOV R39, RZ, RZ, -R32 ;  /* 0x000000ffff277224 */ /* 0x000fe400078e0a20 */
[----:B------:R-:W-:Y:S01]  /*1610*/  IMAD R32, R43, R37, R40 ;  /* 0x000000252b207224 */ /* 0x000fe200078e0228 */
[----:B------:R-:W-:Y:S01]  /*1620*/  IABS R40, R55 ;  /* 0x0000003700287213 */ /* 0x000fe20000000000 */
[----:B------:R-:W-:Y:S01]  /*1630*/  @!P6 IMAD.IADD R27, R27, 0x1, -R43 ;  /* 0x000000011b1be824 */ /* 0x000fe200078e0a2b */
[----:B------:R-:W-:Y:S01]  /*1640*/  ISETP.GT.U32.AND P6, PT, R43, R30, PT ;  /* 0x0000001e2b00720c */ /* 0x000fe20003fc4070 */
[----:B------:R-:W-:-:S04]  /*1650*/  IMAD.HI.U32 R8, R9, R36, RZ ;  /* 0x0000002409087227 */ /* 0x000fc800078e00ff */
[----:B------:R-:W-:Y:S01]  /*1660*/  @!P5 IMAD.IADD R29, R29, 0x1, -R43 ;  /* 0x000000011d1dd824 */ /* 0x000fe200078e0a2b */
[----:B0-----:R-:W0:Y:S01]  /*1670*/  MUFU.RCP R38, R38 ;  /* 0x0000002600267308 */ /* 0x001e220000001000 */
[----:B------:R-:W-:-:S03]  /*1680*/  IMAD.HI.U32 R34, R9, R40, RZ ;  /* 0x0000002809227227 */ /* 0x000fc600078e00ff */
[C---:B------:R-:W-:Y:S01]  /*1690*/  ISETP.GT.U32.AND P5, PT, R43.reuse, R29, PT ;  /* 0x0000001d2b00720c */ /* 0x040fe20003fa4070 */
[----:B------:R-:W-:Y:S02]  /*16a0*/  IMAD.MOV R35, RZ, RZ, -R8 ;  /* 0x000000ffff237224 */ /* 0x000fe400078e0a08 */
[----:B------:R-:W-:Y:S02]  /*16b0*/  IMAD.MOV R37, RZ, RZ, -R34 ;  /* 0x000000ffff257224 */ /* 0x000fe400078e0a22 */
[C---:B------:R-:W-:Y:S01]  /*16c0*/  IMAD R33, R43.reuse, R39, R42 ;  /* 0x000000272b217224 */ /* 0x040fe200078e022a */
[----:B------:R-:W-:Y:S01]  /*16d0*/  IABS R42, R56 ;  /* 0x00000038002a7213 */ /* 0x000fe20000000000 */
[C---:B------:R-:W-:Y:S02]  /*16e0*/  IMAD R34, R43.reuse, R35, R36 ;  /* 0x000000232b227224 */ /* 0x040fe400078e0224 */
[----:B------:R-:W-:Y:S01]  /*16f0*/  @!P4 IMAD.IADD R28, R28, 0x1, -R43 ;  /* 0x000000011c1cc824 */ /* 0x000fe200078e0a2b */
[----:B------:R-:W-:Y:S01]  /*1700*/  ISETP.GT.U32.AND P4, PT, R43, R31, PT ;  /* 0x0000001f2b00720c */ /* 0x000fe20003f84070 */
[----:B------:R-:W-:-:S04]  /*1710*/  IMAD.HI.U32 R36, R9, R44, RZ ;  /* 0x0000002c09247227 */ /* 0x000fc800078e00ff */
[----:B------:R-:W-:Y:S01]  /*1720*/  IMAD R35, R43, R37, R40 ;  /* 0x000000252b237224 */ /* 0x000fe200078e0228 */
[----:B------:R-:W-:Y:S01]  /*1730*/  IADD3 R40, R5, 0x1, RZ ;  /* 0x0000000105287810 */ /* 0x000fe20007ffe0ff */
[----:B------:R-:W-:Y:S01]  /*1740*/  @!P6 IMAD.IADD R30, R30, 0x1, -R43 ;  /* 0x000000011e1ee824 */ /* 0x000fe200078e0a2b */
[----:B------:R-:W-:Y:S01]  /*1750*/  ISETP.GT.U32.AND P6, PT, R43, R33, PT ;  /* 0x000000212b00720c */ /* 0x000fe20003fc4070 */
[----:B------:R-:W-:Y:S01]  /*1760*/  IMAD.MOV R37, RZ, RZ, -R36 ;  /* 0x000000ffff257224 */ /* 0x000fe200078e0a24 */
[----:B------:R-:W-:Y:S01]  /*1770*/  IABS R48, R40 ;  /* 0x0000002800307213 */ /* 0x000fe20000000000 */
[----:B------:R-:W-:-:S04]  /*1780*/  IMAD.HI.U32 R8, R9, R42, RZ ;  /* 0x0000002a09087227 */ /* 0x000fc800078e00ff */
[----:B------:R-:W-:Y:S01]  /*1790*/  IMAD R37, R43, R37, R44 ;  /* 0x000000252b257224 */ /* 0x000fe200078e022c */
[----:B------:R-:W-:Y:S01]  /*17a0*/  IABS R44, R58 ;  /* 0x0000003a002c7213 */ /* 0x000fe20000000000 */
[----:B------:R-:W-:Y:S02]  /*17b0*/  IMAD.MOV R8, RZ, RZ, -R8 ;  /* 0x000000ffff087224 */ /* 0x000fe400078e0a08 */
[--C-:B------:R-:W-:Y:S01]  /*17c0*/  @!P5 IMAD.IADD R29, R29, 0x1, -R43.reuse ;  /* 0x000000011d1dd824 */ /* 0x100fe200078e0a2b */
[C---:B------:R-:W-:Y:S01]  /*17d0*/  ISETP.GT.U32.AND P5, PT, R43.reuse, R32, PT ;  /* 0x000000202b00720c */ /* 0x040fe20003fa4070 */
[----:B------:R-:W-:Y:S01]  /*17e0*/  IMAD R36, R43, R8, R42 ;  /* 0x000000082b247224 */ /* 0x000fe200078e022a */
[----:B0-----:R-:W-:Y:S01]  /*17f0*/  IADD3 R42, R38, 0xffffffe, RZ ;  /* 0x0ffffffe262a7810 */ /* 0x001fe20007ffe0ff */
[----:B------:R-:W-:Y:S01]  /*1800*/  @!P4 IMAD.IADD R31, R31, 0x1, -R43 ;  /* 0x000000011f1fc824 */ /* 0x000fe200078e0a2b */
[----:B------:R-:W-:Y:S01]  /*1810*/  ISETP.GT.U32.AND P4, PT, R43, R34, PT ;  /* 0x000000222b00720c */ /* 0x000fe20003f84070 */
[----:B------:R-:W-:-:S04]  /*1820*/  IMAD.HI.U32 R8, R9, R44, RZ ;  /* 0x0000002c09087227 */ /* 0x000fc800078e00ff */
[----:B------:R-:W-:Y:S01]  /*1830*/  @!P6 IMAD.IADD R33, R33, 0x1, -R43 ;  /* 0x000000012121e824 */ /* 0x000fe200078e0a2b */
[----:B------:R-:W-:Y:S01]  /*1840*/  ISETP.GT.U32.AND P6, PT, R43, R31, PT ;  /* 0x0000001f2b00720c */ /* 0x000fe20003fc4070 */
[----:B------:R-:W-:Y:S02]  /*1850*/  IMAD.MOV R39, RZ, RZ, -R8 ;  /* 0x000000ffff277224 */ /* 0x000fe400078e0a08 */
[----:B------:R-:W-:-:S04]  /*1860*/  IMAD.HI.U32 R38, R9, R46, RZ ;  /* 0x0000002e09267227 */ /* 0x000fc800078e00ff */
[----:B------:R-:W-:-:S04]  /*1870*/  IMAD.HI.U32 R41, R9, R48, RZ ;  /* 0x0000003009297227 */ /* 0x000fc800078e00ff */
[----:B------:R-:W-:Y:S02]  /*1880*/  IMAD.HI.U32 R8, R9, R50, RZ ;  /* 0x0000003209087227 */ /* 0x000fe400078e00ff */
[----:B------:R0:W1:Y:S02]  /*1890*/  F2I.FTZ.U32.TRUNC.NTZ R9, R42 ;  /* 0x0000002a00097305 */ /* 0x000064000021f000 */
[--C-:B------:R-:W-:Y:S01]  /*18a0*/  @!P5 IMAD.IADD R32, R32, 0x1, -R43.reuse ;  /* 0x000000012020d824 */ /* 0x100fe200078e0a2b */
[----:B------:R-:W-:Y:S01]  /*18b0*/  ISETP.GT.U32.AND P5, PT, R43, R30, PT ;  /* 0x0000001e2b00720c */ /* 0x000fe20003fa4070 */
[----:B------:R-:W-:Y:S02]  /*18c0*/  IMAD.MOV R8, RZ, RZ, -R8 ;  /* 0x000000ffff087224 */ /* 0x000fe400078e0a08 */
[----:B------:R-:W-:Y:S01]  /*18d0*/  @!P6 IMAD.IADD R31, R31, 0x1, -R43 ;  /* 0x000000011f1fe824 */ /* 0x000fe200078e0a2b */
[----:B------:R-:W-:Y:S01]  /*18e0*/  ISETP.GT.U32.AND P6, PT, R43, R36, PT ;  /* 0x000000242b00720c */ /* 0x000fe20003fc4070 */
[----:B------:R-:W-:-:S02]  /*18f0*/  IMAD.MOV R45, RZ, RZ, -R38 ;  /* 0x000000ffff2d7224 */ /* 0x000fc400078e0a26 */
[----:B------:R-:W-:Y:S01]  /*1900*/  @!P4 IMAD.IADD R34, R34, 0x1, -R43 ;  /* 0x000000012222c824 */ /* 0x000fe200078e0a2b */
[C---:B------:R-:W-:Y:S01]  /*1910*/  ISETP.GT.U32.AND P4, PT, R43.reuse, R33, PT ;  /* 0x000000212b00720c */ /* 0x040fe20003f84070 */
[C---:B0-----:R-:W-:Y:S02]  /*1920*/  IMAD R42, R43.reuse, R8, R50 ;  /* 0x000000082b2a7224 */ /* 0x041fe400078e0232 */
[C---:B------:R-:W-:Y:S02]  /*1930*/  IMAD R38, R43.reuse, R39, R44 ;  /* 0x000000272b267224 */ /* 0x040fe400078e022c */
[----:B-1----:R-:W-:Y:S02]  /*1940*/  IMAD.MOV R8, RZ, RZ, -R9 ;  /* 0x000000ffff087224 */ /* 0x002fe400078e0a09 */
[C---:B------:R-:W-:Y:S02]  /*1950*/  IMAD R39, R43.reuse, R45, R46 ;  /* 0x0000002d2b277224 */ /* 0x040fe400078e022e */
[----:B------:R-:W-:Y:S01]  /*1960*/  @!P0 IMAD.MOV R26, RZ, RZ, -R26 ;  /* 0x000000ffff1a8224 */ /* 0x000fe200078e0a1a */
[C---:B------:R-:W-:Y:S01]  /*1970*/  ISETP.GT.U32.AND P0, PT, R43.reuse, R32, PT ;  /* 0x000000202b00720c */ /* 0x040fe20003f04070 */
[----:B------:R-:W-:Y:S01]  /*1980*/  @!P2 IMAD.MOV R27, RZ, RZ, -R27 ;  /* 0x000000ffff1ba224 */ /* 0x000fe200078e0a1b */
[C---:B------:R-:W-:Y:S01]  /*1990*/  ISETP.GT.U32.AND P2, PT, R43.reuse, R34, PT ;  /* 0x000000222b00720c */ /* 0x040fe20003f44070 */
[----:B------:R-:W-:Y:S01]  /*19a0*/  @!P5 IMAD.IADD R30, R30, 0x1, -R43 ;  /* 0x000000011e1ed824 */ /* 0x000fe200078e0a2b */
[----:B------:R-:W-:Y:S01]  /*19b0*/  ISETP.GT.U32.AND P5, PT, R43, R35, PT ;  /* 0x000000232b00720c */ /* 0x000fe20003fa4070 */
[----:B------:R-:W-:-:S02]  /*19c0*/  IMAD R45, R8, R47, RZ ;  /* 0x0000002f082d7224 */ /* 0x000fc400078e02ff */
[----:B------:R-:W-:Y:S02]  /*19d0*/  IMAD.MOV.U32 R8, RZ, RZ, RZ ;  /* 0x000000ffff087224 */ /* 0x000fe400078e00ff */
[----:B------:R-:W-:Y:S02]  /*19e0*/  IMAD.MOV R41, RZ, RZ, -R41 ;  /* 0x000000ffff297224 */ /* 0x000fe400078e0a29 */
[----:B------:R-:W-:-:S04]  /*19f0*/  IMAD.HI.U32 R8, R9, R45, R8 ;  /* 0x0000002d09087227 */ /* 0x000fc800078e0008 */
[----:B------:R-:W-:Y:S01]  /*1a00*/  @!P6 IMAD.IADD R36, R36, 0x1, -R43 ;  /* 0x000000012424e824 */ /* 0x000fe200078e0a2b */
[C---:B------:R-:W-:Y:S01]  /*1a10*/  ISETP.GT.U32.AND P6, PT, R43.reuse, R42, PT ;  /* 0x0000002a2b00720c */ /* 0x040fe20003fc4070 */
[C---:B------:R-:W-:Y:S02]  /*1a20*/  IMAD R41, R43.reuse, R41, R48 ;  /* 0x000000292b297224 */ /* 0x040fe400078e0230 */
[----:B------:R-:W-:Y:S01]  /*1a30*/  @!P3 IMAD.MOV R29, RZ, RZ, -R29 ;  /* 0x000000ffff1db224 */ /* 0x000fe200078e0a1d */
[----:B------:R-:W-:Y:S01]  /*1a40*/  ISETP.GT.U32.AND P3, PT, R43, R36, PT ;  /* 0x000000242b00720c */ /* 0x000fe20003f64070 */
[----:B------:R-:W-:-:S04]  /*1a50*/  IMAD.HI.U32 R8, R8, R102, RZ ;  /* 0x0000006608087227 */ /* 0x000fc800078e00ff */
[--C-:B------:R-:W-:Y:S01]  /*1a60*/  @!P0 IMAD.IADD R32, R32, 0x1, -R43.reuse ;  /* 0x0000000120208824 */ /* 0x100fe200078e0a2b */
[----:B------:R-:W-:Y:S01]  /*1a70*/  ISETP.GT.U32.AND P0, PT, R43, R37, PT ;  /* 0x000000252b00720c */ /* 0x000fe20003f04070 */
[--C-:B------:R-:W-:Y:S01]  /*1a80*/  @!P4 IMAD.IADD R33, R33, 0x1, -R43.reuse ;  /* 0x000000012121c824 */ /* 0x100fe200078e0a2b */
[C---:B------:R-:W-:Y:S01]  /*1a90*/  ISETP.GT.U32.AND P4, PT, R43.reuse, R38, PT ;  /* 0x000000262b00720c */ /* 0x040fe20003f84070 */
[--C-:B------:R-:W-:Y:S01]  /*1aa0*/  @!P2 IMAD.IADD R34, R34, 0x1, -R43.reuse ;  /* 0x000000012222a824 */ /* 0x100fe200078e0a2b */
[----:B------:R-:W-:Y:S01]  /*1ab0*/  ISETP.GT.U32.AND P2, PT, R43, R39, PT ;  /* 0x000000272b00720c */ /* 0x000fe20003f44070 */
[--C-:B------:R-:W-:Y:S01]  /*1ac0*/  @!P5 IMAD.IADD R35, R35, 0x1, -R43.reuse ;  /* 0x000000012323d824 */ /* 0x100fe200078e0a2b */
[----:B------:R-:W-:Y:S01]  /*1ad0*/  ISETP.GT.U32.AND P5, PT, R43, R41, PT ;  /* 0x000000292b00720c */ /* 0x000fe20003fa4070 */
[----:B------:R-:W-:Y:S02]  /*1ae0*/  IMAD.MOV R8, RZ, RZ, -R8 ;  /* 0x000000ffff087224 */ /* 0x000fe400078e0a08 */
[----:B------:R-:W-:-:S02]  /*1af0*/  @!P3 IMAD.IADD R36, R36, 0x1, -R43 ;  /* 0x000000012424b824 */ /* 0x000fc400078e0a2b */
[----:B------:R-:W-:Y:S01]  /*1b00*/  IMAD R102, R47, R8, R102 ;  /* 0x000000082f667224 */ /* 0x000fe200078e0266 */
[----:B------:R-:W-:Y:S01]  /*1b10*/  LOP3.LUT R8, R0, 0x7, RZ, 0xc0, !PT ;  /* 0x0000000700087812 */ /* 0x000fe200078ec0ff */
[--C-:B------:R-:W-:Y:S01]  /*1b20*/  @!P0 IMAD.IADD R37, R37, 0x1, -R43.reuse ;  /* 0x0000000125258824 */ /* 0x100fe200078e0a2b */
[----:B------:R-:W-:Y:S01]  /*1b30*/  ISETP.GE.AND P0, PT, R49, RZ, PT ;  /* 0x000000ff3100720c */ /* 0x000fe20003f06270 */
[--C-:B------:R-:W-:Y:S01]  /*1b40*/  @!P4 IMAD.IADD R38, R38, 0x1, -R43.reuse ;  /* 0x000000012626c824 */ /* 0x100fe200078e0a2b */
[----:B------:R-:W-:Y:S01]  /*1b50*/  ISETP.GT.U32.AND P3, PT, R47, R102, PT ;  /* 0x000000662f00720c */ /* 0x000fe20003f64070 */
[--C-:B------:R-:W-:Y:S01]  /*1b60*/  @!P2 IMAD.IADD R39, R39, 0x1, -R43.reuse ;  /* 0x000000012727a824 */ /* 0x100fe200078e0a2b */
[----:B------:R-:W-:Y:S01]  /*1b70*/  ISETP.GE.AND P4, PT, R51, RZ, PT ;  /* 0x000000ff3300720c */ /* 0x000fe20003f86270 */
[--C-:B------:R-:W-:Y:S01]  /*1b80*/  @!P5 IMAD.IADD R41, R41, 0x1, -R43.reuse ;  /* 0x000000012929d824 */ /* 0x100fe200078e0a2b */
[----:B------:R-:W-:Y:S01]  /*1b90*/  ISETP.GE.AND P2, PT, R52, RZ, PT ;  /* 0x000000ff3400720c */ /* 0x000fe20003f46270 */
[----:B------:R-:W-:Y:S01]  /*1ba0*/  @!P1 IMAD.MOV R28, RZ, RZ, -R28 ;  /* 0x000000ffff1c9224 */ /* 0x000fe200078e0a1c */
[----:B------:R-:W-:Y:S01]  /*1bb0*/  ISETP.GE.AND P5, PT, R53, RZ, PT ;  /* 0x000000ff3500720c */ /* 0x000fe20003fa6270 */
[----:B------:R-:W-:Y:S01]  /*1bc0*/  @!P6 IMAD.IADD R42, R42, 0x1, -R43 ;  /* 0x000000012a2ae824 */ /* 0x000fe200078e0a2b */
[----:B------:R-:W-:Y:S01]  /*1bd0*/  ISETP.GT.U32.AND P1, PT, R43, R35, PT ;  /* 0x000000232b00720c */ /* 0x000fe20003f24070 */
[----:B------:R-:W-:-:S02]  /*1be0*/  IMAD.SHL.U32 R9, R0, 0x8, RZ ;  /* 0x0000000800097824 */ /* 0x000fc400078e00ff */
[----:B------:R-:W-:Y:S01]  /*1bf0*/  @!P0 IMAD.MOV R30, RZ, RZ, -R30 ;  /* 0x000000ffff1e8224 */ /* 0x000fe200078e0a1e */
[C---:B------:R-:W-:Y:S01]  /*1c00*/  ISETP.GT.U32.AND P0, PT, R43.reuse, R37, PT ;  /* 0x000000252b00720c */ /* 0x040fe20003f04070 */
[----:B------:R-:W-:Y:S01]  /*1c10*/  @!P3 IMAD.IADD R102, R102, 0x1, -R47 ;  /* 0x000000016666b824 */ /* 0x000fe200078e0a2f */
[C---:B------:R-:W-:Y:S01]  /*1c20*/  ISETP.GT.U32.AND P6, PT, R43.reuse, R42, PT ;  /* 0x0000002a2b00720c */ /* 0x040fe20003fc4070 */
[----:B------:R-:W-:Y:S01]  /*1c30*/  @!P4 IMAD.MOV R31, RZ, RZ, -R31 ;  /* 0x000000ffff1fc224 */ /* 0x000fe200078e0a1f */
[C---:B------:R-:W-:Y:S01]  /*1c40*/  ISETP.GT.U32.AND P4, PT, R43.reuse, R38, PT ;  /* 0x000000262b00720c */ /* 0x040fe20003f84070 */
[----:B------:R-:W-:Y:S01]  /*1c50*/  @!P2 IMAD.MOV R32, RZ, RZ, -R32 ;  /* 0x000000ffff20a224 */ /* 0x000fe200078e0a20 */
[C---:B------:R-:W-:Y:S01]  /*1c60*/  ISETP.GT.U32.AND P2, PT, R43.reuse, R39, PT ;  /* 0x000000272b00720c */ /* 0x040fe20003f44070 */
[----:B------:R-:W-:Y:S01]  /*1c70*/  @!P5 IMAD.MOV R33, RZ, RZ, -R33 ;  /* 0x000000ffff21d224 */ /* 0x000fe200078e0a21 */
[----:B------:R-:W-:Y:S01]  /*1c80*/  ISETP.GT.U32.AND P5, PT, R43, R41, PT ;  /* 0x000000292b00720c */ /* 0x000fe20003fa4070 */
[--C-:B------:R-:W-:Y:S01]  /*1c90*/  @!P1 IMAD.IADD R35, R35, 0x1, -R43.reuse ;  /* 0x0000000123239824 */ /* 0x100fe200078e0a2b */
[----:B------:R-:W-:Y:S01]  /*1ca0*/  ISETP.GE.AND P1, PT, R54, RZ, PT ;  /* 0x000000ff3600720c */ /* 0x000fe20003f26270 */
[----:B------:R-:W-:Y:S01]  /*1cb0*/  IMAD R45, R8, 0x90, RZ ;  /* 0x00000090082d7824 */ /* 0x000fe200078e02ff */
[----:B------:R-:W-:Y:S01]  /*1cc0*/  ISETP.GT.U32.AND P3, PT, R47, R102, PT ;  /* 0x000000662f00720c */ /* 0x000fe20003f64070 */
[--C-:B------:R-:W-:Y:S01]  /*1cd0*/  @!P0 IMAD.IADD R37, R37, 0x1, -R43.reuse ;  /* 0x0000000125258824 */ /* 0x100fe200078e0a2b */
[----:B------:R-:W-:Y:S01]  /*1ce0*/  LOP3.LUT R9, R9, 0x30, RZ, 0xc0, !PT ;  /* 0x0000003009097812 */ /* 0x000fe200078ec0ff */
[--C-:B------:R-:W-:Y:S01]  /*1cf0*/  @!P6 IMAD.IADD R42, R42, 0x1, -R43.reuse ;  /* 0x000000012a2ae824 */ /* 0x100fe200078e0a2b */
[----:B------:R-:W-:Y:S01]  /*1d00*/  ISETP.GE.AND P0, PT, R55, RZ, PT ;  /* 0x000000ff3700720c */ /* 0x000fe20003f06270 */
[--C-:B------:R-:W-:Y:S01]  /*1d10*/  @!P4 IMAD.IADD R38, R38, 0x1, -R43.reuse ;  /* 0x000000012626c824 */ /* 0x100fe200078e0a2b */
[----:B------:R-:W-:Y:S01]  /*1d20*/  ISETP.GE.AND P4, PT, R56, RZ, PT ;  /* 0x000000ff3800720c */ /* 0x000fe20003f86270 */
[--C-:B------:R-:W-:Y:S01]  /*1d30*/  @!P2 IMAD.IADD R39, R39, 0x1, -R43.reuse ;  /* 0x000000012727a824 */ /* 0x100fe200078e0a2b */
[----:B------:R-:W-:Y:S01]  /*1d40*/  ISETP.GE.AND P2, PT, R57, RZ, PT ;  /* 0x000000ff3900720c */ /* 0x000fe20003f46270 */
[----:B------:R-:W-:Y:S01]  /*1d50*/  @!P5 IMAD.IADD R41, R41, 0x1, -R43 ;  /* 0x000000012929d824 */ /* 0x000fe200078e0a2b */
[----:B------:R-:W-:Y:S01]  /*1d60*/  ISETP.GE.AND P5, PT, R58, RZ, PT ;  /* 0x000000ff3a00720c */ /* 0x000fe20003fa6270 */
[----:B------:R-:W-:Y:S01]  /*1d70*/  @!P1 IMAD.MOV R34, RZ, RZ, -R34 ;  /* 0x000000ffff229224 */ /* 0x000fe200078e0a22 */
[----:B------:R-:W-:Y:S01]  /*1d80*/  ISETP.GE.AND P6, PT, R59, RZ, PT ;  /* 0x000000ff3b00720c */ /* 0x000fe20003fc6270 */
[----:B------:R-:W-:Y:S01]  /*1d90*/  @!P3 IMAD.IADD R102, R102, 0x1, -R47 ;  /* 0x000000016666b824 */ /* 0x000fe200078e0a2f */
[----:B------:R-:W-:Y:S01]  /*1da0*/  ISETP.GE.AND P1, PT, R40, RZ, PT ;  /* 0x000000ff2800720c */ /* 0x000fe20003f26270 */
[----:B------:R-:W-:Y:S01]  /*1db0*/  IMAD.SHL.U32 R40, R0, 0x2, RZ ;  /* 0x0000000200287824 */ /* 0x000fe200078e00ff */
[----:B------:R-:W-:Y:S01]  /*1dc0*/  ISETP.GE.AND P3, PT, R5, RZ, PT ;  /* 0x000000ff0500720c */ /* 0x000fe20003f66270 */
[----:B------:R-:W-:Y:S01]  /*1dd0*/  IMAD R9, R8, 0x40, R9 ;  /* 0x0000004008097824 */ /* 0x000fe200078e0209 */
[----:B------:R-:W-:Y:S01]  /*1de0*/  SHF.R.S32.HI R8, RZ, 0x1f, R7 ;  /* 0x0000001fff087819 */ /* 0x000fe20000011407 */
[----:B------:R-:W-:Y:S01]  /*1df0*/  @!P0 IMAD.MOV R35, RZ, RZ, -R35 ;  /* 0x000000ffff238224 */ /* 0x000fe200078e0a23 */
[----:B------:R-:W-:Y:S01]  /*1e00*/  LOP3.LUT R44, R45, 0x30, R40, 0x78, !PT ;  /* 0x000000302d2c7812 */ /* 0x000fe200078e7828 */
[----:B------:R-:W-:Y:S01]  /*1e10*/  @!P4 IMAD.MOV R36, RZ, RZ, -R36 ;  /* 0x000000ffff24c224 */ /* 0x000fe200078e0a24 */
[----:B------:R-:W-:Y:S01]  /*1e20*/  LOP3.LUT R40, R9, 0x10, R40, 0x78, !PT ;  /* 0x0000001009287812 */ /* 0x000fe200078e7828 */
[----:B------:R-:W-:Y:S01]  /*1e30*/  IMAD.SHL.U32 R9, R0, 0x20, RZ ;  /* 0x0000002000097824 */ /* 0x000fe200078e00ff */
[----:B------:R-:W-:Y:S01]  /*1e40*/  LEA.HI R184, R8, R7, RZ, 0x6 ;  /* 0x0000000708b87211 */ /* 0x000fe200078f30ff */
[----:B------:R-:W-:Y:S01]  /*1e50*/  @!P2 IMAD.MOV R37, RZ, RZ, -R37 ;  /* 0x000000ffff25a224 */ /* 0x000fe200078e0a25 */
[----:B------:R-:W-:Y:S01]  /*1e60*/  ISETP.NE.AND P0, PT, RZ, c[0x0][0x17c], PT ;  /* 0x00005f00ff007a0c */ /* 0x000fe20003f05270 */
[----:B------:R-:W-:Y:S01]  /*1e70*/  @!P5 IMAD.MOV R38, RZ, RZ, -R38 ;  /* 0x000000ffff26d224 */ /* 0x000fe200078e0a26 */
[----:B------:R-:W-:Y:S01]  /*1e80*/  LOP3.LUT R8, R40, 0x200, R9, 0xf8, !PT ;  /* 0x0000020028087812 */ /* 0x000fe200078ef809 */
[----:B------:R-:W-:Y:S01]  /*1e90*/  @!P6 IMAD.MOV R39, RZ, RZ, -R39 ;  /* 0x000000ffff27e224 */ /* 0x000fe200078e0a27 */
[----:B------:R-:W-:Y:S01]  /*1ea0*/  LOP3.LUT R9, RZ, c[0x0][0x17c], RZ, 0x33, !PT ;  /* 0x00005f00ff097a12 */ /* 0x000fe200078e33ff */
[----:B------:R-:W-:Y:S01]  /*1eb0*/  @!P1 IMAD.MOV R41, RZ, RZ, -R41 ;  /* 0x000000ffff299224 */ /* 0x000fe200078e0a29 */
[----:B------:R-:W-:Y:S01]  /*1ec0*/  ISETP.GE.AND P1, PT, R6, RZ, PT ;  /* 0x000000ff0600720c */ /* 0x000fe20003f26270 */
[----:B------:R-:W-:Y:S01]  /*1ed0*/  @!P3 IMAD.MOV R42, RZ, RZ, -R42 ;  /* 0x000000ffff2ab224 */ /* 0x000fe200078e0a2a */
[----:B------:R-:W-:Y:S01]  /*1ee0*/  SEL R52, R9, R10, !P0 ;  /* 0x0000000a09347207 */ /* 0x000fe20004000000 */
[----:B------:R-:W-:Y:S01]  /*1ef0*/  IMAD.SHL.U32 R43, R3, 0x20, RZ ;  /* 0x00000020032b7824 */ /* 0x000fe200078e00ff */
[----:B------:R-:W-:-:S02]  /*1f00*/  SEL R53, R9, R11, !P0 ;  /* 0x0000000b09357207 */ /* 0x000fc40004000000 */
[C---:B------:R-:W-:Y:S01]  /*1f10*/  SEL R54, R9.reuse, R12, !P0 ;  /* 0x0000000c09367207 */ /* 0x040fe20004000000 */
[----:B------:R-:W-:Y:S01]  /*1f20*/  IMAD R52, R52, c[0x0][0x190], RZ ;  /* 0x0000640034347a24 */ /* 0x000fe200078e02ff */
[----:B------:R-:W-:Y:S01]  /*1f30*/  SEL R55, R9, R13, !P0 ;  /* 0x0000000d09377207 */ /* 0x000fe20004000000 */
[----:B------:R-:W-:Y:S01]  /*1f40*/  IMAD R53, R53, c[0x0][0x190], RZ ;  /* 0x0000640035357a24 */ /* 0x000fe200078e02ff */
[C---:B------:R-:W-:Y:S01]  /*1f50*/  SEL R56, R9.reuse, R14, !P0 ;  /* 0x0000000e09387207 */ /* 0x040fe20004000000 */
[----:B------:R-:W-:Y:S01]  /*1f60*/  IMAD R54, R54, c[0x0][0x190], RZ ;  /* 0x0000640036367a24 */ /* 0x000fe200078e02ff */
[C---:B------:R-:W-:Y:S01]  /*1f70*/  SEL R57, R9.reuse, R15, !P0 ;  /* 0x0000000f09397207 */ /* 0x040fe20004000000 */
[----:B------:R-:W-:Y:S01]  /*1f80*/  @!P1 IMAD.MOV R102, RZ, RZ, -R102 ;  /* 0x000000ffff669224 */ /* 0x000fe200078e0a66 */
[----:B------:R-:W-:Y:S01]  /*1f90*/  SEL R58, R9, R16, !P0 ;  /* 0x00000010093a7207 */ /* 0x000fe20004000000 */
[----:B------:R-:W-:Y:S01]  /*1fa0*/  IMAD R55, R55, c[0x0][0x190], RZ ;  /* 0x0000640037377a24 */ /* 0x000fe200078e02ff */
[C---:B------:R-:W-:Y:S01]  /*1fb0*/  SEL R59, R9.reuse, R17, !P0 ;  /* 0x00000011093b7207 */ /* 0x040fe20004000000 */
[----:B------:R-:W-:Y:S01]  /*1fc0*/  IMAD R56, R56, c[0x0][0x190], RZ ;  /* 0x0000640038387a24 */ /* 0x000fe200078e02ff */
        /* <DEDUP_REMOVED lines=44> */
[C---:B------:R-:W-:Y:S01]  /*2290*/  SEL R100, R9.reuse, R41, !P0 ;  /* 0x0000002909647207 */ /* 0x040fe20004000000 */
[----:B------:R-:W-:Y:S01]  /*22a0*/  IMAD R115, R98, c[0x0][0x190], RZ ;  /* 0x0000640062737a24 */ /* 0x000fe200078e02ff */
[----:B------:R-:W-:Y:S01]  /*22b0*/  SEL R101, R9, R42, !P0 ;  /* 0x0000002a09657207 */ /* 0x000fe20004000000 */
[----:B------:R-:W-:Y:S01]  /*22c0*/  IMAD R91, R91, c[0x0][0x190], RZ ;  /* 0x000064005b5b7a24 */ /* 0x000fe200078e02ff */
[----:B------:R-:W-:Y:S01]  /*22d0*/  ISETP.NE.AND P0, PT, RZ, c[0x0][0x178], PT ;  /* 0x00005e00ff007a0c */ /* 0x000fe20003f05270 */
[----:B------:R-:W-:Y:S01]  /*22e0*/  IMAD R112, R100, c[0x0][0x190], RZ ;  /* 0x0000640064707a24 */ /* 0x000fe200078e02ff */
[----:B------:R-:W-:Y:S01]  /*22f0*/  LEA R185, P2, R52, c[0x0][0x168], 0x1 ;  /* 0x00005a0034b97a11 */ /* 0x000fe200078408ff */
[----:B------:R-:W-:Y:S01]  /*2300*/  IMAD R107, R99, c[0x0][0x190], RZ ;  /* 0x00006400636b7a24 */ /* 0x000fe200078e02ff */
[----:B------:R-:W-:Y:S01]  /*2310*/  LEA R193, P3, R53, c[0x0][0x168], 0x1 ;  /* 0x00005a0035c17a11 */ /* 0x000fe200078608ff */
[----:B------:R-:W-:Y:S01]  /*2320*/  IMAD R111, R101, c[0x0][0x190], RZ ;  /* 0x00006400656f7a24 */ /* 0x000fe200078e02ff */
[----:B------:R-:W-:Y:S01]  /*2330*/  LEA R196, P4, R54, c[0x0][0x168], 0x1 ;  /* 0x00005a0036c47a11 */ /* 0x000fe200078808ff */
[----:B------:R-:W-:Y:S01]  /*2340*/  IMAD.MOV.U32 R42, RZ, RZ, c[0x0][0x18c] ;  /* 0x00006300ff2a7624 */ /* 0x000fe200078e00ff */
[----:B------:R-:W-:Y:S01]  /*2350*/  LEA R190, P5, R55, c[0x0][0x168], 0x1 ;  /* 0x00005a0037be7a11 */ /* 0x000fe200078a08ff */
[----:B------:R-:W-:Y:S01]  /*2360*/  IMAD R41, R4, c[0x0][0x188], RZ ;  /* 0x0000620004297a24 */ /* 0x000fe200078e02ff */
[----:B------:R-:W-:Y:S01]  /*2370*/  LEA.HI.X.SX32 R194, R52, c[0x0][0x16c], 0x1, P2 ;  /* 0x00005b0034c27a11 */ /* 0x000fe200010f0eff */
[----:B------:R-:W-:Y:S01]  /*2380*/  IMAD.SHL.U32 R42, R42, 0x40, RZ ;  /* 0x000000402a2a7824 */ /* 0x000fe200078e00ff */
[----:B------:R-:W-:-:S02]  /*2390*/  LEA.HI.X.SX32 R192, R53, c[0x0][0x16c], 0x1, P3 ;  /* 0x00005b0035c07a11 */ /* 0x000fc400018f0eff */
[----:B------:R-:W-:Y:S02]  /*23a0*/  @!P0 LOP3.LUT R102, RZ, c[0x0][0x178], RZ, 0x33, !PT ;  /* 0x00005e00ff668a12 */ /* 0x000fe400078e33ff */
[----:B------:R-:W-:Y:S02]  /*23b0*/  LEA.HI.X.SX32 R195, R54, c[0x0][0x16c], 0x1, P4 ;  /* 0x00005b0036c37a11 */ /* 0x000fe400020f0eff */
[----:B------:R-:W-:Y:S01]  /*23c0*/  LEA.HI.X.SX32 R191, R55, c[0x0][0x16c], 0x1, P5 ;  /* 0x00005b0037bf7a11 */ /* 0x000fe200028f0eff */
[----:B------:R-:W-:Y:S01]  /*23d0*/  IMAD R102, R102, c[0x0][0x184], RZ ;  /* 0x0000610066667a24 */ /* 0x000fe200078e02ff */
[----:B------:R-:W-:Y:S02]  /*23e0*/  LEA R189, P6, R56, c[0x0][0x168], 0x1 ;  /* 0x00005a0038bd7a11 */ /* 0x000fe400078c08ff */
[----:B------:R-:W-:Y:S02]  /*23f0*/  LEA R187, P0, R57, c[0x0][0x168], 0x1 ;  /* 0x00005a0039bb7a11 */ /* 0x000fe400078008ff */
[----:B------:R-:W-:-:S02]  /*2400*/  LEA R108, P1, R102, c[0x0][0x160], 0x1 ;  /* 0x00005800666c7a11 */ /* 0x000fc400078208ff */
[----:B------:R-:W-:Y:S02]  /*2410*/  LEA R155, P2, R59, c[0x0][0x168], 0x1 ;  /* 0x00005a003b9b7a11 */ /* 0x000fe400078408ff */
[----:B------:R-:W-:Y:S02]  /*2420*/  LEA.HI.X.SX32 R109, R102, c[0x0][0x164], 0x1, P1 ;  /* 0x00005900666d7a11 */ /* 0x000fe400008f0eff */
[----:B------:R-:W-:Y:S02]  /*2430*/  LEA R153, P1, R58, c[0x0][0x168], 0x1 ;  /* 0x00005a003a997a11 */ /* 0x000fe400078208ff */
[----:B------:R-:W-:Y:S02]  /*2440*/  LEA R150, P3, R68, c[0x0][0x168], 0x1 ;  /* 0x00005a0044967a11 */ /* 0x000fe400078608ff */
[----:B------:R-:W-:Y:S02]  /*2450*/  LEA R147, P4, R69, c[0x0][0x168], 0x1 ;  /* 0x00005a0045937a11 */ /* 0x000fe400078808ff */
[----:B------:R-:W-:-:S02]  /*2460*/  LEA R144, P5, R70, c[0x0][0x168], 0x1 ;  /* 0x00005a0046907a11 */ /* 0x000fc400078a08ff */
[----:B------:R-:W-:Y:S02]  /*2470*/  LEA.HI.X.SX32 R188, R56, c[0x0][0x16c], 0x1, P6 ;  /* 0x00005b0038bc7a11 */ /* 0x000fe400030f0eff */
[----:B------:R-:W-:Y:S02]  /*2480*/  LEA.HI.X.SX32 R186, R57, c[0x0][0x16c], 0x1, P0 ;  /* 0x00005b0039ba7a11 */ /* 0x000fe400000f0eff */
[----:B------:R-:W-:Y:S02]  /*2490*/  LEA.HI.X.SX32 R152, R58, c[0x0][0x16c], 0x1, P1 ;  /* 0x00005b003a987a11 */ /* 0x000fe400008f0eff */
[----:B------:R-:W-:Y:S02]  /*24a0*/  LEA.HI.X.SX32 R154, R59, c[0x0][0x16c], 0x1, P2 ;  /* 0x00005b003b9a7a11 */ /* 0x000fe400010f0eff */
[----:B------:R-:W-:Y:S02]  /*24b0*/  LEA.HI.X.SX32 R151, R68, c[0x0][0x16c], 0x1, P3 ;  /* 0x00005b0044977a11 */ /* 0x000fe400018f0eff */
[----:B------:R-:W-:-:S02]  /*24c0*/  LEA.HI.X.SX32 R146, R69, c[0x0][0x16c], 0x1, P4 ;  /* 0x00005b0045927a11 */ /* 0x000fc400020f0eff */
[----:B------:R-:W-:Y:S02]  /*24d0*/  LEA.HI.X.SX32 R145, R70, c[0x0][0x16c], 0x1, P5 ;  /* 0x00005b0046917a11 */ /* 0x000fe400028f0eff */
[----:B------:R-:W-:Y:S02]  /*24e0*/  LEA R141, P6, R71, c[0x0][0x168], 0x1 ;  /* 0x00005a00478d7a11 */ /* 0x000fe400078c08ff */
[----:B------:R-:W-:Y:S02]  /*24f0*/  LEA R143, P0, R72, c[0x0][0x168], 0x1 ;  /* 0x00005a00488f7a11 */ /* 0x000fe400078008ff */
[----:B------:R-:W-:Y:S02]  /*2500*/  LEA R139, P1, R73, c[0x0][0x168], 0x1 ;  /* 0x00005a00498b7a11 */ /* 0x000fe400078208ff */
[----:B------:R-:W-:Y:S02]  /*2510*/  LEA R136, P2, R74, c[0x0][0x168], 0x1 ;  /* 0x00005a004a887a11 */ /* 0x000fe400078408ff */
[----:B------:R-:W-:-:S02]  /*2520*/  LEA R128, P3, R75, c[0x0][0x168], 0x1 ;  /* 0x00005a004b807a11 */ /* 0x000fc400078608ff */
[----:B------:R-:W-:Y:S02]  /*2530*/  LEA R130, P4, R76, c[0x0][0x168], 0x1 ;  /* 0x00005a004c827a11 */ /* 0x000fe400078808ff */
[----:B------:R-:W-:Y:S02]  /*2540*/  LEA R132, P5, R77, c[0x0][0x168], 0x1 ;  /* 0x00005a004d847a11 */ /* 0x000fe400078a08ff */
[----:B------:R-:W-:Y:S02]  /*2550*/  LOP3.LUT R24, R0, 0x3f, RZ, 0xc0, !PT ;  /* 0x0000003f00187812 */ /* 0x000fe400078ec0ff */
[----:B------:R-:W-:Y:S02]  /*2560*/  LEA.HI.X.SX32 R140, R71, c[0x0][0x16c], 0x1, P6 ;  /* 0x00005b00478c7a11 */ /* 0x000fe400030f0eff */
[----:B------:R-:W-:Y:S01]  /*2570*/  LEA.HI.X.SX32 R142, R72, c[0x0][0x16c], 0x1, P0 ;  /* 0x00005b00488e7a11 */ /* 0x000fe200000f0eff */
[----:B------:R-:W-:Y:S01]  /*2580*/  IMAD.SHL.U32 R45, R24, 0x2, RZ ;  /* 0x00000002182d7824 */ /* 0x000fe200078e00ff */
[----:B------:R-:W-:-:S02]  /*2590*/  LEA.HI.X.SX32 R138, R73, c[0x0][0x16c], 0x1, P1 ;  /* 0x00005b00498a7a11 */ /* 0x000fc400008f0eff */
[----:B------:R-:W-:Y:S02]  /*25a0*/  LEA.HI.X.SX32 R137, R74, c[0x0][0x16c], 0x1, P2 ;  /* 0x00005b004a897a11 */ /* 0x000fe400010f0eff */
[----:B------:R-:W-:Y:S02]  /*25b0*/  LEA.HI.X.SX32 R129, R75, c[0x0][0x16c], 0x1, P3 ;  /* 0x00005b004b817a11 */ /* 0x000fe400018f0eff */
[----:B------:R-:W-:Y:S02]  /*25c0*/  LEA.HI.X.SX32 R131, R76, c[0x0][0x16c], 0x1, P4 ;  /* 0x00005b004c837a11 */ /* 0x000fe400020f0eff */
[----:B------:R-:W-:Y:S02]  /*25d0*/  LEA.HI.X.SX32 R133, R77, c[0x0][0x16c], 0x1, P5 ;  /* 0x00005b004d857a11 */ /* 0x000fe400028f0eff */
[----:B------:R-:W-:Y:S02]  /*25e0*/  LEA R124, P6, R78, c[0x0][0x168], 0x1 ;  /* 0x00005a004e7c7a11 */ /* 0x000fe400078c08ff */
[----:B------:R-:W-:-:S02]  /*25f0*/  LEA R127, P0, R79, c[0x0][0x168], 0x1 ;  /* 0x00005a004f7f7a11 */ /* 0x000fc400078008ff */
[----:B------:R-:W-:Y:S02]  /*2600*/  LEA R103, P1, R84, c[0x0][0x168], 0x1 ;  /* 0x00005a0054677a11 */ /* 0x000fe400078208ff */
[----:B------:R-:W-:Y:S02]  /*2610*/  LEA R98, P2, R85, c[0x0][0x168], 0x1 ;  /* 0x00005a0055627a11 */ /* 0x000fe400078408ff */
[----:B------:R-:W-:Y:S02]  /*2620*/  LEA R118, P3, R86, c[0x0][0x168], 0x1 ;  /* 0x00005a0056767a11 */ /* 0x000fe400078608ff */
[----:B------:R-:W-:Y:S02]  /*2630*/  LEA R100, P4, R87, c[0x0][0x168], 0x1 ;  /* 0x00005a0057647a11 */ /* 0x000fe400078808ff */
[----:B------:R-:W-:Y:S02]  /*2640*/  LEA R123, P5, R88, c[0x0][0x168], 0x1 ;  /* 0x00005a00587b7a11 */ /* 0x000fe400078a08ff */
[----:B------:R-:W-:Y:S01]  /*2650*/  LOP3.LUT R7, R44, R43, RZ, 0xfc, !PT ;  /* 0x0000002b2c077212 */ /* 0x000fe200078efcff */
[----:B------:R-:W-:Y:S01]  /*2660*/  IMAD.MOV.U32 R43, RZ, RZ, c[0x0][0x188] ;  /* 0x00006200ff2b7624 */ /* 0x000fe200078e00ff */
[----:B------:R-:W-:Y:S01]  /*2670*/  LOP3.LUT R9, R4, 0x2, RZ, 0xfc, !PT ;  /* 0x0000000204097812 */ /* 0x000fe200078efcff */
[----:B------:R-:W-:Y:S01]  /*2680*/  IMAD R44, R24, c[0x0][0x18c], RZ ;  /* 0x00006300182c7a24 */ /* 0x000fe200078e02ff */
[C---:B------:R-:W-:Y:S01]  /*2690*/  LOP3.LUT R10, R4.reuse, 0x4, RZ, 0xfc, !PT ;  /* 0x00000004040a7812 */ /* 0x040fe200078efcff */
[----:B------:R-:W-:Y:S01]  /*26a0*/  IMAD.SHL.U32 R43, R43, 0x40, RZ ;  /* 0x000000402b2b7824 */ /* 0x000fe200078e00ff */
[C---:B------:R-:W-:Y:S01]  /*26b0*/  LOP3.LUT R11, R4.reuse, 0x6, RZ, 0xfc, !PT ;  /* 0x00000006040b7812 */ /* 0x040fe200078efcff */
[----:B------:R-:W-:Y:S01]  /*26c0*/  IMAD R174, R9, c[0x0][0x188], RZ ;  /* 0x0000620009ae7a24 */ /* 0x000fe200078e02ff */
[----:B------:R-:W-:Y:S01]  /*26d0*/  LOP3.LUT R12, R4, 0x8, RZ, 0xfc, !PT ;  /* 0x00000008040c7812 */ /* 0x000fe200078efcff */
[----:B------:R-:W-:Y:S01]  /*26e0*/  IMAD R173, R10, c[0x0][0x188], RZ ;  /* 0x000062000aad7a24 */ /* 0x000fe200078e02ff */
        /* <DEDUP_REMOVED lines=54> */
[----:B------:R-:W-:Y:S01]  /*2a50*/  LEA.HI.X.SX32 R125, R78, c[0x0][0x16c], 0x1, P6 ;  /* 0x00005b004e7d7a11 */ /* 0x000fe200030f0eff */
[----:B------:R-:W-:Y:S01]  /*2a60*/  IMAD R47, R39, c[0x0][0x188], RZ ;  /* 0x00006200272f7a24 */ /* 0x000fe200078e02ff */
[----:B------:R-:W-:Y:S01]  /*2a70*/  LEA.HI.X.SX32 R126, R79, c[0x0][0x16c], 0x1, P0 ;  /* 0x00005b004f7e7a11 */ /* 0x000fe200000f0eff */
[----:B------:R-:W-:Y:S01]  /*2a80*/  IMAD R46, R40, c[0x0][0x188], RZ ;  /* 0x00006200282e7a24 */ /* 0x000fe200078e02ff */
        /* <DEDUP_REMOVED lines=12> */
[----:B------:R-:W-:-:S02]  /*2b50*/  SHF.R.S32.HI R184, RZ, 0x6, R184 ;  /* 0x00000006ffb87819 */ /* 0x000fc400000114b8 */
[C---:B------:R-:W-:Y:S02]  /*2b60*/  LOP3.LUT R175, R45.reuse, 0x10, RZ, 0x3c, !PT ;  /* 0x000000102daf7812 */ /* 0x040fe400078e3cff */
[C---:B------:R-:W-:Y:S02]  /*2b70*/  LOP3.LUT R176, R45.reuse, 0x20, RZ, 0x3c, !PT ;  /* 0x000000202db07812 */ /* 0x040fe400078e3cff */
[C---:B------:R-:W-:Y:S02]  /*2b80*/  LOP3.LUT R177, R45.reuse, 0x30, RZ, 0x3c, !PT ;  /* 0x000000302db17812 */ /* 0x040fe400078e3cff */
[C---:B------:R-:W-:Y:S02]  /*2b90*/  LOP3.LUT R178, R45.reuse, 0x40, RZ, 0x3c, !PT ;  /* 0x000000402db27812 */ /* 0x040fe400078e3cff */
[C---:B------:R-:W-:Y:S02]  /*2ba0*/  LOP3.LUT R179, R45.reuse, 0x50, RZ, 0x3c, !PT ;  /* 0x000000502db37812 */ /* 0x040fe400078e3cff */
[----:B------:R-:W-:-:S02]  /*2bb0*/  LOP3.LUT R180, R45, 0x60, RZ, 0x3c, !PT ;  /* 0x000000602db47812 */ /* 0x000fc400078e3cff */
[----:B------:R-:W-:Y:S02]  /*2bc0*/  LOP3.LUT R181, R45, 0x70, RZ, 0x3c, !PT ;  /* 0x000000702db57812 */ /* 0x000fe400078e3cff */
[----:B------:R-:W-:Y:S02]  /*2bd0*/  LOP3.LUT R182, R7, 0x40, RZ, 0x3c, !PT ;  /* 0x0000004007b67812 */ /* 0x000fe400078e3cff */
[----:B------:R-:W-:Y:S02]  /*2be0*/  LOP3.LUT R183, R8, 0x20, RZ, 0x3c, !PT ;  /* 0x0000002008b77812 */ /* 0x000fe400078e3cff */
[----:B------:R-:W-:Y:S02]  /*2bf0*/  LEA.HI.X.SX32 R116, R89, c[0x0][0x16c], 0x1, P6 ;  /* 0x00005b0059747a11 */ /* 0x000fe400030f0eff */
[----:B------:R-:W-:Y:S02]  /*2c00*/  LEA.HI.X.SX32 R104, R90, c[0x0][0x16c], 0x1, P0 ;  /* 0x00005b005a687a11 */ /* 0x000fe400000f0eff */
[----:B------:R-:W-:-:S02]  /*2c10*/  LEA.HI.X.SX32 R120, R91, c[0x0][0x16c], 0x1, P1 ;  /* 0x00005b005b787a11 */ /* 0x000fc400008f0eff */
[----:B------:R-:W-:Y:S02]  /*2c20*/  LEA.HI.X.SX32 R115, R115, c[0x0][0x16c], 0x1, P2 ;  /* 0x00005b0073737a11 */ /* 0x000fe400010f0eff */
[----:B------:R-:W-:Y:S02]  /*2c30*/  LEA.HI.X.SX32 R107, R107, c[0x0][0x16c], 0x1, P3 ;  /* 0x00005b006b6b7a11 */ /* 0x000fe400018f0eff */
[----:B------:R-:W-:Y:S02]  /*2c40*/  LEA.HI.X.SX32 R112, R112, c[0x0][0x16c], 0x1, P4 ;  /* 0x00005b0070707a11 */ /* 0x000fe400020f0eff */
[----:B------:R-:W-:Y:S02]  /*2c50*/  LEA.HI.X.SX32 R111, R111, c[0x0][0x16c], 0x1, P5 ;  /* 0x00005b006f6f7a11 */ /* 0x000fe400028f0eff */
.L_x_2:
[----:B------:R-:W-:Y:S01]  /*2c60*/  ISETP.GE.AND P2, PT, R10, UR4, PT ;  /* 0x000000040a007c0c */ /* 0x000fe2000bf46270 */
[----:B------:R-:W-:Y:S01]  /*2c70*/  IMAD.WIDE R56, R173, 0x2, R108 ;  /* 0x00000002ad387825 */ /* 0x000fe200078e026c */
[----:B------:R-:W-:Y:S02]  /*2c80*/  ISETP.GE.AND P1, PT, R9, UR4, PT ;  /* 0x0000000409007c0c */ /* 0x000fe4000bf26270 */
[----:B------:R-:W-:Y:S01]  /*2c90*/  PRMT R215, RZ, 0x7610, R215 ;  /* 0x00007610ffd77816 */ /* 0x000fe200000000d7 */
[----:B------:R-:W-:Y:S01]  /*2ca0*/  IMAD.WIDE R54, R174, 0x2, R108 ;  /* 0x00000002ae367825 */ /* 0x000fe200078e026c */
[----:B------:R-:W-:-:S02]  /*2cb0*/  ISETP.GE.AND P0, PT, R4, UR4, PT ;  /* 0x0000000404007c0c */ /* 0x000fc4000bf06270 */
[----:B------:R-:W-:Y:S01]  /*2cc0*/  PRMT R223, RZ, 0x7610, R223 ;  /* 0x00007610ffdf7816 */ /* 0x000fe200000000df */
[----:B------:R-:W-:Y:S01]  /*2cd0*/  IMAD.WIDE R52, R41, 0x2, R108 ;  /* 0x0000000229347825 */ /* 0x000fe200078e026c */
[----:B------:R-:W-:-:S03]  /*2ce0*/  PRMT R71, RZ, 0x7610, R71 ;  /* 0x00007610ff477816 */ /* 0x000fc60000000047 */
[----:B------:R0:W2:Y:S01]  /*2cf0*/  @!P2 LDG.E.U16 R215, [R56.64] ;  /* 0x0000000638d7a981 */ /* 0x0000a2000c1e1500 */
[----:B------:R-:W-:Y:S02]  /*2d00*/  ISETP.GE.AND P2, PT, R13, UR4, PT ;  /* 0x000000040d007c0c */ /* 0x000fe4000bf46270 */
[----:B------:R-:W-:Y:S01]  /*2d10*/  ISETP.GE.AND P3, PT, R14, UR4, PT ;  /* 0x000000040e007c0c */ /* 0x000fe2000bf66270 */
[----:B------:R1:W3:Y:S01]  /*2d20*/  @!P1 LDG.E.U16 R223, [R54.64] ;  /* 0x0000000636df9981 */ /* 0x0002e2000c1e1500 */
[----:B------:R-:W-:Y:S02]  /*2d30*/  ISETP.GE.AND P1, PT, R12, UR4, PT ;  /* 0x000000040c007c0c */ /* 0x000fe4000bf26270 */
[----:B------:R-:W-:Y:S01]  /*2d40*/  PRMT R222, RZ, 0x7610, R222 ;  /* 0x00007610ffde7816 */ /* 0x000fe200000000de */
[----:B------:R4:W5:Y:S01]  /*2d50*/  @!P0 LDG.E.U16 R71, [R52.64] ;  /* 0x0000000634478981 */ /* 0x000962000c1e1500 */
[----:B------:R-:W-:Y:S01]  /*2d60*/  ISETP.GE.AND P0, PT, R11, UR4, PT ;  /* 0x000000040b007c0c */ /* 0x000fe2000bf06270 */
[----:B0-----:R-:W-:Y:S01]  /*2d70*/  IMAD.WIDE R56, R170, 0x2, R108 ;  /* 0x00000002aa387825 */ /* 0x001fe200078e026c */
[----:B------:R-:W-:-:S02]  /*2d80*/  PRMT R69, RZ, 0x7610, R69 ;  /* 0x00007610ff457816 */ /* 0x000fc40000000045 */
[----:B------:R-:W-:Y:S01]  /*2d90*/  PRMT R214, RZ, 0x7610, R214 ;  /* 0x00007610ffd67816 */ /* 0x000fe200000000d6 */
[--C-:B-1----:R-:W-:Y:S01]  /*2da0*/  IMAD.WIDE R54, R171, 0x2, R108.reuse ;  /* 0x00000002ab367825 */ /* 0x102fe200078e026c */
[----:B------:R0:W2:Y:S01]  /*2db0*/  @!P2 LDG.E.U16 R222, [R56.64] ;  /* 0x0000000638dea981 */ /* 0x0000a2000c1e1500 */
[----:B------:R-:W-:Y:S02]  /*2dc0*/  ISETP.GE.AND P4, PT, R15, UR4, PT ;  /* 0x000000040f007c0c */ /* 0x000fe4000bf86270 */
[----:B------:R-:W-:Y:S01]  /*2dd0*/  IMAD.WIDE R58, R169, 0x2, R108 ;  /* 0x00000002a93a7825 */ /* 0x000fe200078e026c */
[----:B------:R-:W-:Y:S01]  /*2de0*/  ISETP.GE.AND P2, PT, R18, UR4, PT ;  /* 0x0000000412007c0c */ /* 0x000fe2000bf46270 */
[----:B------:R1:W2:Y:S01]  /*2df0*/  @!P1 LDG.E.U16 R69, [R54.64] ;  /* 0x0000000636459981 */ /* 0x0002a2000c1e1500 */
[----:B------:R-:W-:Y:S01]  /*2e00*/  PRMT R207, RZ, 0x7610, R207 ;  /* 0x00007610ffcf7816 */ /* 0x000fe200000000cf */
[--C-:B----4-:R-:W-:Y:S01]  /*2e10*/  IMAD.WIDE R52, R172, 0x2, R108.reuse ;  /* 0x00000002ac347825 */ /* 0x110fe200078e026c */
[----:B------:R-:W-:Y:S01]  /*2e20*/  ISETP.GE.AND P1, PT, R17, UR4, PT ;  /* 0x0000000411007c0c */ /* 0x000fe2000bf26270 */
[----:B------:R4:W2:Y:S01]  /*2e30*/  @!P3 LDG.E.U16 R214, [R58.64] ;  /* 0x000000063ad6b981 */ /* 0x0008a2000c1e1500 */
[----:B------:R-:W-:Y:S01]  /*2e40*/  ISETP.GE.AND P3, PT, R19, UR4, PT ;  /* 0x0000000413007c0c */ /* 0x000fe2000bf66270 */
[----:B------:R-:W-:Y:S01]  /*2e50*/  IMAD.WIDE R72, R168, 0x2, R108 ;  /* 0x00000002a8487825 */ /* 0x000fe200078e026c */
[----:B------:R-:W-:Y:S01]  /*2e60*/  PRMT R206, RZ, 0x7610, R206 ;  /* 0x00007610ffce7816 */ /* 0x000fe200000000ce */
[----:B------:R4:W2:Y:S01]  /*2e70*/  @!P0 LDG.E.U16 R207, [R52.64] ;  /* 0x0000000634cf8981 */ /* 0x0008a2000c1e1500 */
[----:B------:R-:W-:Y:S01]  /*2e80*/  PRMT R213, RZ, 0x7610, R213 ;  /* 0x00007610ffd57816 */ /* 0x000fe200000000d5 */
[----:B0-----:R-:W-:Y:S01]  /*2e90*/  IMAD.WIDE R56, R165, 0x2, R108 ;  /* 0x00000002a5387825 */ /* 0x001fe200078e026c */
[----:B------:R-:W-:-:S02]  /*2ea0*/  ISETP.GE.AND P0, PT, R16, UR4, PT ;  /* 0x0000000410007c0c */ /* 0x000fc4000bf06270 */
[----:B------:R0:W2:Y:S01]  /*2eb0*/  @!P4 LDG.E.U16 R206, [R72.64] ;  /* 0x0000000648cec981 */ /* 0x0000a2000c1e1500 */
[----:B------:R-:W-:Y:S01]  /*2ec0*/  PRMT R221, RZ, 0x7610, R221 ;  /* 0x00007610ffdd7816 */ /* 0x000fe200000000dd */
[----:B-1----:R-:W-:Y:S01]  /*2ed0*/  IMAD.WIDE R54, R166, 0x2, R108 ;  /* 0x00000002a6367825 */ /* 0x002fe200078e026c */
[----:B------:R-:W-:Y:S01]  /*2ee0*/  PRMT R205, RZ, 0x7610, R205 ;  /* 0x00007610ffcd7816 */ /* 0x000fe200000000cd */
[----:B------:R1:W2:Y:S01]  /*2ef0*/  @!P2 LDG.E.U16 R213, [R56.64] ;  /* 0x0000000638d5a981 */ /* 0x0002a2000c1e1500 */
[----:B------:R-:W-:Y:S02]  /*2f00*/  ISETP.GE.AND P4, PT, R20, UR4, PT ;  /* 0x0000000414007c0c */ /* 0x000fe4000bf86270 */
[----:B------:R-:W-:Y:S01]  /*2f10*/  ISETP.GE.AND P2, PT, R21, UR4, PT ;  /* 0x0000000415007c0c */ /* 0x000fe2000bf46270 */
[----:B----4-:R-:W-:Y:S01]  /*2f20*/  IMAD.WIDE R52, R167, 0x2, R108 ;  /* 0x00000002a7347825 */ /* 0x010fe200078e026c */
[----:B------:R-:W-:Y:S01]  /*2f30*/  PRMT R59, RZ, 0x7610, R59 ;  /* 0x00007610ff3b7816 */ /* 0x000fe2000000003b */
[----:B------:R4:W2:Y:S02]  /*2f40*/  @!P1 LDG.E.U16 R221, [R54.64] ;  /* 0x0000000636dd9981 */ /* 0x0008a4000c1e1500 */
[----:B0-----:R-:W-:Y:S01]  /*2f50*/  IMAD.WIDE R72, R164, 0x2, R108 ;  /* 0x00000002a4487825 */ /* 0x001fe200078e026c */
[----:B------:R-:W-:-:S02]  /*2f60*/  ISETP.GE.AND P1, PT, R26, UR4, PT ;  /* 0x000000041a007c0c */ /* 0x000fc4000bf26270 */
[----:B------:R-:W-:Y:S01]  /*2f70*/  PRMT R68, RZ, 0x7610, R68 ;  /* 0x00007610ff447816 */ /* 0x000fe20000000044 */
[----:B------:R0:W2:Y:S01]  /*2f80*/  @!P0 LDG.E.U16 R59, [R52.64] ;  /* 0x00000006343b8981 */ /* 0x0000a2000c1e1500 */
[----:B------:R-:W-:-:S03]  /*2f90*/  PRMT R220, RZ, 0x7610, R220 ;  /* 0x00007610ffdc7816 */ /* 0x000fc600000000dc */
[----:B------:R1:W2:Y:S01]  /*2fa0*/  @!P3 LDG.E.U16 R205, [R72.64] ;  /* 0x0000000648cdb981 */ /* 0x0002a2000c1e1500 */
[----:B------:R-:W-:Y:S01]  /*2fb0*/  ISETP.GE.AND P3, PT, R22, UR4, PT ;  /* 0x0000000416007c0c */ /* 0x000fe2000bf66270 */
[----:B------:R-:W-:-:S04]  /*2fc0*/  IMAD.WIDE R74, R163, 0x2, R108 ;  /* 0x00000002a34a7825 */ /* 0x000fc800078e026c */
[----:B0-----:R-:W-:Y:S01]  /*2fd0*/  IMAD.WIDE R52, R162, 0x2, R108 ;  /* 0x00000002a2347825 */ /* 0x001fe200078e026c */
[----:B------:R-:W-:Y:S01]  /*2fe0*/  ISETP.GE.AND P0, PT, R27, UR4, PT ;  /* 0x000000041b007c0c */ /* 0x000fe2000bf06270 */
[----:B------:R0:W2:Y:S01]  /*2ff0*/  @!P4 LDG.E.U16 R68, [R74.64] ;  /* 0x000000064a44c981 */ /* 0x0000a2000c1e1500 */
[----:B------:R-:W-:Y:S01]  /*3000*/  PRMT R212, RZ, 0x7610, R212 ;  /* 0x00007610ffd47816 */ /* 0x000fe200000000d4 */
[----:B----4-:R-:W-:Y:S01]  /*3010*/  IMAD.WIDE R54, R161, 0x2, R108 ;  /* 0x00000002a1367825 */ /* 0x010fe200078e026c */
[----:B------:R-:W-:Y:S01]  /*3020*/  PRMT R219, RZ, 0x7610, R219 ;  /* 0x00007610ffdb7816 */ /* 0x000fe200000000db */
[----:B------:R4:W2:Y:S01]  /*3030*/  @!P2 LDG.E.U16 R220, [R52.64] ;  /* 0x0000000634dca981 */ /* 0x0008a2000c1e1500 */
[----:B------:R-:W-:Y:S02]  /*3040*/  ISETP.GE.AND P4, PT, R23, UR4, PT ;  /* 0x0000000417007c0c */ /* 0x000fe4000bf86270 */
[----:B------:R-:W-:Y:S01]  /*3050*/  PRMT R211, RZ, 0x7610, R211 ;  /* 0x00007610ffd37816 */ /* 0x000fe200000000d3 */
[----:B------:R0:W2:Y:S01]  /*3060*/  @!P3 LDG.E.U16 R212, [R54.64] ;  /* 0x0000000636d4b981 */ /* 0x0000a2000c1e1500 */
[----:B----4-:R-:W-:Y:S01]  /*3070*/  IMAD.WIDE R52, R158, 0x2, R108 ;  /* 0x000000029e347825 */ /* 0x010fe200078e026c */
[----:B------:R-:W-:-:S02]  /*3080*/  ISETP.GE.AND P2, PT, R28, UR4, PT ;  /* 0x000000041c007c0c */ /* 0x000fc4000bf46270 */
[----:B------:R-:W-:Y:S01]  /*3090*/  PRMT R204, RZ, 0x7610, R204 ;  /* 0x00007610ffcc7816 */ /* 0x000fe200000000cc */
[--C-:B0-----:R-:W-:Y:S01]  /*30a0*/  IMAD.WIDE R54, R157, 0x2, R108.reuse ;  /* 0x000000029d367825 */ /* 0x101fe200078e026c */
[----:B------:R0:W4:Y:S01]  /*30b0*/  @!P1 LDG.E.U16 R219, [R52.64] ;  /* 0x0000000634db9981 */ /* 0x000122000c1e1500 */
[----:B------:R-:W-:Y:S02]  /*30c0*/  ISETP.GE.AND P1, PT, R30, UR4, PT ;  /* 0x000000041e007c0c */ /* 0x000fe4000bf26270 */
[----:B-1----:R-:W-:Y:S01]  /*30d0*/  IMAD.WIDE R56, R160, 0x2, R108 ;  /* 0x00000002a0387825 */ /* 0x002fe200078e026c */
[----:B------:R1:W3:Y:S01]  /*30e0*/  @!P0 LDG.E.U16 R211, [R54.64] ;  /* 0x0000000636d38981 */ /* 0x0002e2000c1e1500 */
[----:B------:R-:W-:Y:S02]  /*30f0*/  ISETP.GE.AND P0, PT, R31, UR4, PT ;  /* 0x000000041f007c0c */ /* 0x000fe4000bf06270 */
[----:B------:R-:W-:Y:S01]  /*3100*/  PRMT R203, RZ, 0x7610, R203 ;  /* 0x00007610ffcb7816 */ /* 0x000fe200000000cb */
[----:B------:R1:W3:Y:S01]  /*3110*/  @!P4 LDG.E.U16 R204, [R56.64] ;  /* 0x0000000638ccc981 */ /* 0x0002e2000c1e1500 */
[----:B------:R-:W-:Y:S01]  /*3120*/  PRMT R218, RZ, 0x7610, R218 ;  /* 0x00007610ffda7816 */ /* 0x000fe200000000da */
[----:B0-----:R-:W-:Y:S01]  /*3130*/  IMAD.WIDE R52, R156, 0x2, R108 ;  /* 0x000000029c347825 */ /* 0x001fe200078e026c */
[----:B------:R-:W-:-:S02]  /*3140*/  ISETP.GE.AND P3, PT, R29, UR4, PT ;  /* 0x000000041d007c0c */ /* 0x000fc4000bf66270 */
[----:B------:R-:W-:Y:S02]  /*3150*/  PRMT R210, RZ, 0x7610, R210 ;  /* 0x00007610ffd27816 */ /* 0x000fe400000000d2 */
[----:B------:R0:W3:Y:S01]  /*3160*/  @!P2 LDG.E.U16 R203, [R52.64] ;  /* 0x0000000634cba981 */ /* 0x0000e2000c1e1500 */
[----:B-1----:R-:W-:Y:S01]  /*3170*/  IMAD.WIDE R56, R148, 0x2, R108 ;  /* 0x0000000294387825 */ /* 0x002fe200078e026c */
[----:B------:R-:W-:Y:S02]  /*3180*/  ISETP.GE.AND P4, PT, R32, UR4, PT ;  /* 0x0000000420007c0c */ /* 0x000fe4000bf86270 */
[----:B------:R-:W-:Y:S02]  /*3190*/  PRMT R58, RZ, 0x7610, R58 ;  /* 0x00007610ff3a7816 */ /* 0x000fe4000000003a */
[----:B------:R1:W3:Y:S01]  /*31a0*/  @!P1 LDG.E.U16 R218, [R56.64] ;  /* 0x0000000638da9981 */ /* 0x0002e2000c1e1500 */
[----:B------:R-:W-:Y:S01]  /*31b0*/  ISETP.GE.AND P1, PT, R34, UR4, PT ;  /* 0x0000000422007c0c */ /* 0x000fe2000bf26270 */
[----:B0-----:R-:W-:-:S04]  /*31c0*/  IMAD.WIDE R52, R135, 0x2, R108 ;  /* 0x0000000287347825 */ /* 0x001fc800078e026c */
[----:B------:R-:W-:Y:S01]  /*31d0*/  IMAD.WIDE R54, R149, 0x2, R108 ;  /* 0x0000000295367825 */ /* 0x000fe200078e026c */
[----:B------:R0:W3:Y:S01]  /*31e0*/  @!P0 LDG.E.U16 R210, [R52.64] ;  /* 0x0000000634d28981 */ /* 0x0000e2000c1e1500 */
[----:B------:R-:W-:Y:S02]  /*31f0*/  ISETP.GE.AND P2, PT, R33, UR4, PT ;  /* 0x0000000421007c0c */ /* 0x000fe4000bf46270 */
[----:B------:R-:W-:Y:S01]  /*3200*/  ISETP.GE.AND P0, PT, R35, UR4, PT ;  /* 0x0000000423007c0c */ /* 0x000fe2000bf06270 */
[----:B------:R1:W3:Y:S01]  /*3210*/  @!P3 LDG.E.U16 R58, [R54.64] ;  /* 0x00000006363ab981 */ /* 0x0002e2000c1e1500 */
[----:B------:R-:W-:Y:S02]  /*3220*/  PRMT R202, RZ, 0x7610, R202 ;  /* 0x00007610ffca7816 */ /* 0x000fe400000000ca */
[----:B------:R-:W-:Y:S01]  /*3230*/  PRMT R217, RZ, 0x7610, R217 ;  /* 0x00007610ffd97816 */ /* 0x000fe200000000d9 */
[----:B0-----:R-:W-:-:S04]  /*3240*/  IMAD.WIDE R52, R96, 0x2, R108 ;  /* 0x0000000260347825 */ /* 0x001fc800078e026c */
[----:B-1----:R-:W-:Y:S01]  /*3250*/  IMAD.WIDE R54, R134, 0x2, R108 ;  /* 0x0000000286367825 */ /* 0x002fe200078e026c */
[----:B------:R-:W-:Y:S01]  /*3260*/  PRMT R225, RZ, 0x7610, R225 ;  /* 0x00007610ffe17816 */ /* 0x000fe200000000e1 */
[----:B------:R0:W4:Y:S01]  /*3270*/  @!P1 LDG.E.U16 R217, [R52.64] ;  /* 0x0000000634d99981 */ /* 0x000122000c1e1500 */
[----:B------:R-:W-:Y:S01]  /*3280*/  PRMT R209, RZ, 0x7610, R209 ;  /* 0x00007610ffd17816 */ /* 0x000fe200000000d1 */
[--C-:B------:R-:W-:Y:S01]  /*3290*/  IMAD.WIDE R56, R97, 0x2, R108.reuse ;  /* 0x0000000261387825 */ /* 0x100fe200078e026c */
[----:B------:R-:W-:Y:S01]  /*32a0*/  ISETP.GE.AND P3, PT, R36, UR4, PT ;  /* 0x0000000424007c0c */ /* 0x000fe2000bf66270 */
[----:B------:R1:W4:Y:S01]  /*32b0*/  @!P4 LDG.E.U16 R202, [R54.64] ;  /* 0x0000000636cac981 */ /* 0x000322000c1e1500 */
[----:B------:R-:W-:Y:S02]  /*32c0*/  ISETP.GE.AND P1, PT, R38, UR4, PT ;  /* 0x0000000426007c0c */ /* 0x000fe4000bf26270 */
[----:B------:R-:W-:Y:S01]  /*32d0*/  ISETP.GE.AND P5, PT, R25, UR4, PT ;  /* 0x0000000419007c0c */ /* 0x000fe2000bfa6270 */
[----:B------:R0:W4:Y:S01]  /*32e0*/  @!P2 LDG.E.U16 R225, [R56.64] ;  /* 0x0000000638e1a981 */ /* 0x000122000c1e1500 */
[----:B-1----:R-:W-:Y:S01]  /*32f0*/  IMAD.WIDE R54, R51, 0x2, R108 ;  /* 0x0000000233367825 */ /* 0x002fe200078e026c */
[----:B------:R-:W-:-:S02]  /*3300*/  ISETP.GE.AND P2, PT, R37, UR4, PT ;  /* 0x0000000425007c0c */ /* 0x000fc4000bf46270 */
[----:B------:R-:W-:Y:S02]  /*3310*/  ISETP.GE.AND P4, PT, R39, UR4, PT ;  /* 0x0000000427007c0c */ /* 0x000fe4000bf86270 */
[----:B------:R1:W4:Y:S01]  /*3320*/  @!P0 LDG.E.U16 R209, [R54.64] ;  /* 0x0000000636d18981 */ /* 0x000322000c1e1500 */
[----:B------:R-:W-:Y:S01]  /*3330*/  ISETP.GE.AND P0, PT, R40, UR4, PT ;  /* 0x0000000428007c0c */ /* 0x000fe2000bf06270 */
[----:B0-----:R-:W-:Y:S01]  /*3340*/  IMAD.WIDE R56, R50, 0x2, R108 ;  /* 0x0000000232387825 */ /* 0x001fe200078e026c */
[----:B------:R-:W-:Y:S02]  /*3350*/  PRMT R201, RZ, 0x7610, R201 ;  /* 0x00007610ffc97816 */ /* 0x000fe400000000c9 */
[----:B------:R-:W-:Y:S01]  /*3360*/  PRMT R216, RZ, 0x7610, R216 ;  /* 0x00007610ffd87816 */ /* 0x000fe200000000d8 */
[----:B------:R-:W-:Y:S01]  /*3370*/  IMAD.WIDE R72, R159, 0x2, R108 ;  /* 0x000000029f487825 */ /* 0x000fe200078e026c */
[----:B------:R-:W-:Y:S02]  /*3380*/  PRMT R70, RZ, 0x7610, R70 ;  /* 0x00007610ff467816 */ /* 0x000fe40000000046 */
[----:B------:R0:W4:Y:S01]  /*3390*/  @!P3 LDG.E.U16 R201, [R56.64] ;  /* 0x0000000638c9b981 */ /* 0x000122000c1e1500 */
[----:B-1----:R-:W-:Y:S01]  /*33a0*/  IMAD.WIDE R54, R48, 0x2, R108 ;  /* 0x0000000230367825 */ /* 0x002fe200078e026c */
[----:B------:R-:W-:-:S02]  /*33b0*/  PRMT R224, RZ, 0x7610, R224 ;  /* 0x00007610ffe07816 */ /* 0x000fc400000000e0 */
[----:B------:R-:W-:Y:S01]  /*33c0*/  PRMT R208, RZ, 0x7610, R208 ;  /* 0x00007610ffd07816 */ /* 0x000fe200000000d0 */
[----:B------:R-:W-:Y:S01]  /*33d0*/  IMAD.WIDE R52, R49, 0x2, R108 ;  /* 0x0000000231347825 */ /* 0x000fe200078e026c */
[----:B------:R1:W4:Y:S01]  /*33e0*/  @!P1 LDG.E.U16 R216, [R54.64] ;  /* 0x0000000636d89981 */ /* 0x000322000c1e1500 */
[----:B------:R-:W-:Y:S02]  /*33f0*/  PRMT R200, RZ, 0x7610, R200 ;  /* 0x00007610ffc87816 */ /* 0x000fe400000000c8 */
[--C-:B0-----:R-:W-:Y:S01]  /*3400*/  IMAD.WIDE R56, R47, 0x2, R108.reuse ;  /* 0x000000022f387825 */ /* 0x101fe200078e026c */
[----:B------:R0:W4:Y:S04]  /*3410*/  @!P5 LDG.E.U16 R70, [R72.64] ;  /* 0x000000064846d981 */ /* 0x000128000c1e1500 */
[----:B------:R0:W4:Y:S01]  /*3420*/  @!P2 LDG.E.U16 R224, [R52.64] ;  /* 0x0000000634e0a981 */ /* 0x000122000c1e1500 */
[----:B-1----:R-:W-:-:S03]  /*3430*/  IMAD.WIDE R54, R46, 0x2, R108 ;  /* 0x000000022e367825 */ /* 0x002fc600078e026c */
[----:B------:R1:W4:Y:S04]  /*3440*/  @!P4 LDG.E.U16 R208, [R56.64] ;  /* 0x0000000638d0c981 */ /* 0x000328000c1e1500 */
[----:B------:R0:W4:Y:S04]  /*3450*/  @!P0 LDG.E.U16 R200, [R54.64] ;  /* 0x0000000636c88981 */ /* 0x000128000c1e1500 */
[----:B------:R-:W-:Y:S01]  /*3460*/  BAR.SYNC.DEFER_BLOCKING 0x0 ;  /* 0x0000000000007b1d */ /* 0x000fe20000010000 */
[----:B------:R-:W-:Y:S02]  /*3470*/  LOP3.LUT R113, R113, R112, RZ, 0x3c, !PT ;  /* 0x0000007071717212 */ /* 0x000fe400078e3cff */
[----:B------:R-:W-:-:S02]  /*3480*/  LOP3.LUT R117, R117, R116, RZ, 0x3c, !PT ;  /* 0x0000007475757212 */ /* 0x000fc400078e3cff */
[----:B------:R-:W-:Y:S02]  /*3490*/  ISETP.GE.AND P2, PT, R24, UR4, PT ;  /* 0x0000000418007c0c */ /* 0x000fe4000bf46270 */
[----:B------:R-:W-:Y:S02]  /*34a0*/  LOP3.LUT R112, R113, R112, RZ, 0x3c, !PT ;  /* 0x0000007071707212 */ /* 0x000fe400078e3cff */
[----:B------:R-:W-:Y:S02]  /*34b0*/  LOP3.LUT R116, R117, R116, RZ, 0x3c, !PT ;  /* 0x0000007475747212 */ /* 0x000fe400078e3cff */
[----:B------:R-:W-:Y:S02]  /*34c0*/  LOP3.LUT R105, R105, R104, RZ, 0x3c, !PT ;  /* 0x0000006869697212 */ /* 0x000fe400078e3cff */
[----:B------:R-:W-:Y:S02]  /*34d0*/  LOP3.LUT R121, R121, R120, RZ, 0x3c, !PT ;  /* 0x0000007879797212 */ /* 0x000fe400078e3cff */
[----:B------:R-:W-:-:S02]  /*34e0*/  LOP3.LUT R113, R113, R112, RZ, 0x3c, !PT ;  /* 0x0000007071717212 */ /* 0x000fc400078e3cff */
[----:B------:R-:W-:Y:S02]  /*34f0*/  LOP3.LUT R117, R117, R116, RZ, 0x3c, !PT ;  /* 0x0000007475757212 */ /* 0x000fe400078e3cff */
[----:B------:R-:W-:Y:S02]  /*3500*/  LOP3.LUT R104, R105, R104, RZ, 0x3c, !PT ;  /* 0x0000006869687212 */ /* 0x000fe400078e3cff */
[----:B------:R-:W-:Y:S01]  /*3510*/  LOP3.LUT R120, R121, R120, RZ, 0x3c, !PT ;  /* 0x0000007879787212 */ /* 0x000fe200078e3cff */
[C---:B-1----:R-:W-:Y:S01]  /*3520*/  IMAD.WIDE R56, R44.reuse, 0x2, R110 ;  /* 0x000000022c387825 */ /* 0x042fe200078e026e */
[----:B------:R-:W-:Y:S02]  /*3530*/  PRMT R199, RZ, 0x7610, R199 ;  /* 0x00007610ffc77816 */ /* 0x000fe400000000c7 */
[----:B------:R-:W-:Y:S01]  /*3540*/  PRMT R91, RZ, 0x7610, R91 ;  /* 0x00007610ff5b7816 */ /* 0x000fe2000000005b */
[----:B0-----:R-:W-:Y:S01]  /*3550*/  IMAD.WIDE R52, R44, 0x2, R112 ;  /* 0x000000022c347825 */ /* 0x001fe200078e0270 */
[----:B------:R-:W-:-:S02]  /*3560*/  LOP3.LUT R123, R123, R122, RZ, 0x3c, !PT ;  /* 0x0000007a7b7b7212 */ /* 0x000fc400078e3cff */
[----:B------:R-:W-:Y:S01]  /*3570*/  LOP3.LUT R105, R105, R104, RZ, 0x3c, !PT ;  /* 0x0000006869697212 */ /* 0x000fe200078e3cff */
[C---:B------:R-:W-:Y:S01]  /*3580*/  IMAD.WIDE R76, R44.reuse, 0x2, R116 ;  /* 0x000000022c4c7825 */ /* 0x040fe200078e0274 */
[----:B------:R-:W-:Y:S01]  /*3590*/  LOP3.LUT R121, R121, R120, RZ, 0x3c, !PT ;  /* 0x0000007879797212 */ /* 0x000fe200078e3cff */
[----:B------:R0:W4:Y:S01]  /*35a0*/  @!P2 LDG.E.U16 R199, [R56.64] ;  /* 0x0000000638c7a981 */ /* 0x000122000c1e1500 */
[----:B------:R-:W-:Y:S02]  /*35b0*/  PRMT R75, RZ, 0x7610, R75 ;  /* 0x00007610ff4b7816 */ /* 0x000fe4000000004b */
[----:B------:R-:W-:Y:S01]  /*35c0*/  LOP3.LUT R122, R123, R122, RZ, 0x3c, !PT ;  /* 0x0000007a7b7a7212 */ /* 0x000fe200078e3cff */
[----:B------:R1:W4:Y:S01]  /*35d0*/  @!P2 LDG.E.U16 R91, [R52.64] ;  /* 0x00000006345ba981 */ /* 0x000322000c1e1500 */
[----:B------:R-:W-:Y:S01]  /*35e0*/  PRMT R85, RZ, 0x7610, R85 ;  /* 0x00007610ff557816 */ /* 0x000fe20000000055 */
[C---:B------:R-:W-:Y:S01]  /*35f0*/  IMAD.WIDE R72, R44.reuse, 0x2, R104 ;  /* 0x000000022c487825 */ /* 0x040fe200078e0268 */
[----:B------:R-:W-:Y:S01]  /*3600*/  PRMT R84, RZ, 0x7610, R84 ;  /* 0x00007610ff547816 */ /* 0x000fe20000000054 */
[----:B------:R1:W4:Y:S01]  /*3610*/  @!P2 LDG.E.U16 R75, [R76.64] ;  /* 0x000000064c4ba981 */ /* 0x000322000c1e1500 */
[----:B------:R-:W-:Y:S01]  /*3620*/  PRMT R89, RZ, 0x7610, R89 ;  /* 0x00007610ff597816 */ /* 0x000fe20000000059 */
[----:B0-----:R-:W-:Y:S01]  /*3630*/  IMAD.WIDE R56, R44, 0x2, R120 ;  /* 0x000000022c387825 */ /* 0x001fe200078e0278 */
[----:B------:R-:W-:-:S02]  /*3640*/  LOP3.LUT R127, R127, R126, RZ, 0x3c, !PT ;  /* 0x0000007e7f7f7212 */ /* 0x000fc400078e3cff */
[----:B------:R-:W-:Y:S01]  /*3650*/  PRMT R88, RZ, 0x7610, R88 ;  /* 0x00007610ff587816 */ /* 0x000fe20000000058 */
[C---:B-1----:R-:W-:Y:S01]  /*3660*/  IMAD.WIDE R52, R44.reuse, 0x2, R106 ;  /* 0x000000022c347825 */ /* 0x042fe200078e026a */
[----:B------:R-:W-:Y:S01]  /*3670*/  LOP3.LUT R143, R143, R142, RZ, 0x3c, !PT ;  /* 0x0000008e8f8f7212 */ /* 0x000fe200078e3cff */
[----:B------:R0:W4:Y:S01]  /*3680*/  @!P2 LDG.E.U16 R85, [R56.64] ;  /* 0x000000063855a981 */ /* 0x000122000c1e1500 */
[----:B------:R-:W-:Y:S01]  /*3690*/  LOP3.LUT R103, R103, R102, RZ, 0x3c, !PT ;  /* 0x0000006667677212 */ /* 0x000fe200078e3cff */
[C---:B------:R-:W-:Y:S01]  /*36a0*/  IMAD.WIDE R76, R44.reuse, 0x2, R98 ;  /* 0x000000022c4c7825 */ /* 0x040fe200078e0262 */
[----:B------:R-:W-:Y:S01]  /*36b0*/  LOP3.LUT R123, R123, R122, RZ, 0x3c, !PT ;  /* 0x0000007a7b7b7212 */ /* 0x000fe200078e3cff */
[----:B------:R1:W4:Y:S01]  /*36c0*/  @!P2 LDG.E.U16 R84, [R72.64] ;  /* 0x000000064854a981 */ /* 0x000322000c1e1500 */
[----:B------:R-:W-:Y:S01]  /*36d0*/  LOP3.LUT R126, R127, R126, RZ, 0x3c, !PT ;  /* 0x0000007e7f7e7212 */ /* 0x000fe200078e3cff */
[C---:B------:R-:W-:Y:S01]  /*36e0*/  IMAD.WIDE R54, R44.reuse, 0x2, R114 ;  /* 0x000000022c367825 */ /* 0x040fe200078e0272 */
[----:B------:R-:W-:Y:S01]  /*36f0*/  PRMT R87, RZ, 0x7610, R87 ;  /* 0x00007610ff577816 */ /* 0x000fe20000000057 */
[----:B------:R1:W4:Y:S01]  /*3700*/  @!P2 LDG.E.U16 R89, [R52.64] ;  /* 0x000000063459a981 */ /* 0x000322000c1e1500 */
[----:B------:R-:W-:Y:S01]  /*3710*/  PRMT R90, RZ, 0x7610, R90 ;  /* 0x00007610ff5a7816 */ /* 0x000fe2000000005a */
[----:B0-----:R-:W-:Y:S01]  /*3720*/  IMAD.WIDE R56, R44, 0x2, R118 ;  /* 0x000000022c387825 */ /* 0x001fe200078e0276 */
[----:B------:R-:W-:Y:S01]  /*3730*/  LOP3.LUT R142, R143, R142, RZ, 0x3c, !PT ;  /* 0x0000008e8f8e7212 */ /* 0x000fe200078e3cff */
[----:B------:R0:W4:Y:S01]  /*3740*/  @!P2 LDG.E.U16 R88, [R76.64] ;  /* 0x000000064c58a981 */ /* 0x000122000c1e1500 */
[----:B------:R-:W-:-:S02]  /*3750*/  LOP3.LUT R102, R103, R102, RZ, 0x3c, !PT ;  /* 0x0000006667667212 */ /* 0x000fc400078e3cff */
[----:B-1----:R-:W-:Y:S01]  /*3760*/  PRMT R73, RZ, 0x7610, R73 ;  /* 0x00007610ff497816 */ /* 0x002fe20000000049 */
[----:B------:R1:W4:Y:S01]  /*3770*/  @!P2 LDG.E.U16 R87, [R54.64] ;  /* 0x000000063657a981 */ /* 0x000322000c1e1500 */
[----:B------:R-:W-:Y:S01]  /*3780*/  PRMT R74, RZ, 0x7610, R74 ;  /* 0x00007610ff4a7816 */ /* 0x000fe2000000004a */
[C---:B------:R-:W-:Y:S01]  /*3790*/  IMAD.WIDE R52, R44.reuse, 0x2, R122 ;  /* 0x000000022c347825 */ /* 0x040fe200078e027a */
[----:B------:R-:W-:Y:S01]  /*37a0*/  LOP3.LUT R155, R155, R154, RZ, 0x3c, !PT ;  /* 0x0000009a9b9b7212 */ /* 0x000fe200078e3cff */
[----:B------:R1:W4:Y:S01]  /*37b0*/  @!P2 LDG.E.U16 R90, [R56.64] ;  /* 0x00000006385aa981 */ /* 0x000322000c1e1500 */
[----:B------:R-:W-:Y:S01]  /*37c0*/  LOP3.LUT R127, R127, R126, RZ, 0x3c, !PT ;  /* 0x0000007e7f7f7212 */ /* 0x000fe200078e3cff */
[C---:B0-----:R-:W-:Y:S01]  /*37d0*/  IMAD.WIDE R76, R44.reuse, 0x2, R132 ;  /* 0x000000022c4c7825 */ /* 0x041fe200078e0284 */
[----:B------:R-:W-:Y:S01]  /*37e0*/  LOP3.LUT R143, R143, R142, RZ, 0x3c, !PT ;  /* 0x0000008e8f8f7212 */ /* 0x000fe200078e3cff */
[----:B------:R0:W4:Y:S01]  /*37f0*/  @!P2 LDG.E.U16 R73, [R52.64] ;  /* 0x000000063449a981 */ /* 0x000122000c1e1500 */
[----:B------:R-:W-:Y:S01]  /*3800*/  LOP3.LUT R103, R103, R102, RZ, 0x3c, !PT ;  /* 0x0000006667677212 */ /* 0x000fe200078e3cff */
[C---:B-1----:R-:W-:Y:S01]  /*3810*/  IMAD.WIDE R54, R44.reuse, 0x2, R100 ;  /* 0x000000022c367825 */ /* 0x042fe200078e0264 */
[----:B------:R-:W-:Y:S01]  /*3820*/  PRMT R198, RZ, 0x7610, R198 ;  /* 0x00007610ffc67816 */ /* 0x000fe200000000c6 */
[----:B------:R1:W4:Y:S01]  /*3830*/  @!P2 LDG.E.U16 R74, [R76.64] ;  /* 0x000000064c4aa981 */ /* 0x000322000c1e1500 */
[----:B------:R-:W-:Y:S01]  /*3840*/  PRMT R197, RZ, 0x7610, R197 ;  /* 0x00007610ffc57816 */ /* 0x000fe200000000c5 */
[----:B------:R-:W-:Y:S01]  /*3850*/  IMAD.WIDE R226, R44, 0x2, R128 ;  /* 0x000000022ce27825 */ /* 0x000fe200078e0280 */
[----:B------:R-:W-:-:S02]  /*3860*/  LOP3.LUT R139, R139, R138, RZ, 0x3c, !PT ;  /* 0x0000008a8b8b7212 */ /* 0x000fc400078e3cff */
[----:B------:R-:W-:Y:S01]  /*3870*/  LOP3.LUT R154, R155, R154, RZ, 0x3c, !PT ;  /* 0x0000009a9b9a7212 */ /* 0x000fe200078e3cff */
[C---:B0-----:R-:W-:Y:S01]  /*3880*/  IMAD.WIDE R52, R44.reuse, 0x2, R126 ;  /* 0x000000022c347825 */ /* 0x041fe200078e027e */
[----:B------:R-:W-:Y:S01]  /*3890*/  PRMT R57, RZ, 0x7610, R57 ;  /* 0x00007610ff397816 */ /* 0x000fe20000000039 */
[----:B------:R0:W4:Y:S01]  /*38a0*/  @!P2 LDG.E.U16 R198, [R54.64] ;  /* 0x0000000636c6a981 */ /* 0x000122000c1e1500 */
[----:B------:R-:W-:Y:S01]  /*38b0*/  LOP3.LUT R147, R147, R146, RZ, 0x3c, !PT ;  /* 0x0000009293937212 */ /* 0x000fe200078e3cff */
[C---:B-1----:R-:W-:Y:S01]  /*38c0*/  IMAD.WIDE R76, R44.reuse, 0x2, R142 ;  /* 0x000000022c4c7825 */ /* 0x042fe200078e028e */
[----:B------:R-:W-:Y:S01]  /*38d0*/  PRMT R230, RZ, 0x7610, R230 ;  /* 0x00007610ffe67816 */ /* 0x000fe200000000e6 */
[----:B------:R1:W4:Y:S01]  /*38e0*/  @!P2 LDG.E.U16 R197, [R226.64] ;  /* 0x00000006e2c5a981 */ /* 0x000322000c1e1500 */
[----:B------:R-:W-:Y:S01]  /*38f0*/  PRMT R86, RZ, 0x7610, R86 ;  /* 0x00007610ff567816 */ /* 0x000fe20000000056 */
[----:B------:R-:W-:Y:S01]  /*3900*/  IMAD.WIDE R78, R44, 0x2, R102 ;  /* 0x000000022c4e7825 */ /* 0x000fe200078e0266 */
[----:B------:R-:W-:Y:S01]  /*3910*/  LOP3.LUT R141, R141, R140, RZ, 0x3c, !PT ;  /* 0x0000008c8d8d7212 */ /* 0x000fe200078e3cff */
[----:B------:R1:W4:Y:S01]  /*3920*/  @!P2 LDG.E.U16 R57, [R52.64] ;  /* 0x000000063439a981 */ /* 0x000322000c1e1500 */
[----:B------:R-:W-:-:S02]  /*3930*/  LOP3.LUT R138, R139, R138, RZ, 0x3c, !PT ;  /* 0x0000008a8b8a7212 */ /* 0x000fc400078e3cff */
[----:B------:R-:W-:Y:S01]  /*3940*/  LOP3.LUT R155, R155, R154, RZ, 0x3c, !PT ;  /* 0x0000009a9b9b7212 */ /* 0x000fe200078e3cff */
[C---:B0-----:R-:W-:Y:S01]  /*3950*/  IMAD.WIDE R54, R44.reuse, 0x2, R124 ;  /* 0x000000022c367825 */ /* 0x041fe200078e027c */
[----:B------:R-:W-:Y:S01]  /*3960*/  LOP3.LUT R146, R147, R146, RZ, 0x3c, !PT ;  /* 0x0000009293927212 */ /* 0x000fe200078e3cff */
[----:B------:R0:W4:Y:S01]  /*3970*/  @!P2 LDG.E.U16 R230, [R76.64] ;  /* 0x000000064ce6a981 */ /* 0x000122000c1e1500 */
[----:B------:R-:W-:Y:S01]  /*3980*/  PRMT R56, RZ, 0x7610, R56 ;  /* 0x00007610ff387816 */ /* 0x000fe20000000038 */
[C---:B-1----:R-:W-:Y:S01]  /*3990*/  IMAD.WIDE R226, R44.reuse, 0x2, R144 ;  /* 0x000000022ce27825 */ /* 0x042fe200078e0290 */
[----:B------:R-:W-:Y:S01]  /*39a0*/  PRMT R228, RZ, 0x7610, R228 ;  /* 0x00007610ffe47816 */ /* 0x000fe200000000e4 */
[----:B------:R1:W4:Y:S01]  /*39b0*/  @!P2 LDG.E.U16 R86, [R78.64] ;  /* 0x000000064e56a981 */ /* 0x000322000c1e1500 */
[----:B------:R-:W-:Y:S01]  /*39c0*/  LOP3.LUT R140, R141, R140, RZ, 0x3c, !PT ;  /* 0x0000008c8d8c7212 */ /* 0x000fe200078e3cff */
[C---:B------:R-:W-:Y:S01]  /*39d0*/  IMAD.WIDE R52, R44.reuse, 0x2, R136 ;  /* 0x000000022c347825 */ /* 0x040fe200078e0288 */
[----:B------:R-:W-:Y:S01]  /*39e0*/  PRMT R232, RZ, 0x7610, R232 ;  /* 0x00007610ffe87816 */ /* 0x000fe200000000e8 */
[----:B------:R1:W4:Y:S01]  /*39f0*/  @!P2 LDG.E.U16 R56, [R54.64] ;  /* 0x000000063638a981 */ /* 0x000322000c1e1500 */
[----:B------:R-:W-:Y:S01]  /*3a00*/  LOP3.LUT R187, R187, R186, RZ, 0x3c, !PT ;  /* 0x000000babbbb7212 */ /* 0x000fe200078e3cff */
[C---:B0-----:R-:W-:Y:S01]  /*3a10*/  IMAD.WIDE R76, R44.reuse, 0x2, R154 ;  /* 0x000000022c4c7825 */ /* 0x041fe200078e029a */
[----:B------:R-:W-:Y:S01]  /*3a20*/  LOP3.LUT R139, R139, R138, RZ, 0x3c, !PT ;  /* 0x0000008a8b8b7212 */ /* 0x000fe200078e3cff */
[----:B------:R0:W4:Y:S01]  /*3a30*/  @!P2 LDG.E.U16 R228, [R226.64] ;  /* 0x00000006e2e4a981 */ /* 0x000122000c1e1500 */
[----:B------:R-:W-:Y:S01]  /*3a40*/  PRMT R234, RZ, 0x7610, R234 ;  /* 0x00007610ffea7816 */ /* 0x000fe200000000ea */
[----:B-1----:R-:W-:Y:S01]  /*3a50*/  IMAD.WIDE R78, R44, 0x2, R130 ;  /* 0x000000022c4e7825 */ /* 0x002fe200078e0282 */
[----:B------:R-:W-:Y:S01]  /*3a60*/  PRMT R72, RZ, 0x7610, R72 ;  /* 0x00007610ff487816 */ /* 0x000fe20000000048 */
[----:B------:R1:W4:Y:S01]  /*3a70*/  @!P2 LDG.E.U16 R232, [R52.64] ;  /* 0x0000000634e8a981 */ /* 0x000322000c1e1500 */
[----:B------:R-:W-:-:S02]  /*3a80*/  LOP3.LUT R153, R153, R152, RZ, 0x3c, !PT ;  /* 0x0000009899997212 */ /* 0x000fc400078e3cff */
[----:B------:R-:W-:Y:S02]  /*3a90*/  LOP3.LUT R147, R147, R146, RZ, 0x3c, !PT ;  /* 0x0000009293937212 */ /* 0x000fe400078e3cff */
[----:B------:R-:W-:Y:S02]  /*3aa0*/  LOP3.LUT R141, R141, R140, RZ, 0x3c, !PT ;  /* 0x0000008c8d8d7212 */ /* 0x000fe400078e3cff */
[----:B------:R-:W-:Y:S01]  /*3ab0*/  LOP3.LUT R186, R187, R186, RZ, 0x3c, !PT ;  /* 0x000000babbba7212 */ /* 0x000fe200078e3cff */
[C---:B------:R-:W-:Y:S01]  /*3ac0*/  IMAD.WIDE R54, R44.reuse, 0x2, R138 ;  /* 0x000000022c367825 */ /* 0x040fe200078e028a */
[----:B------:R-:W-:Y:S01]  /*3ad0*/  PRMT R231, RZ, 0x7610, R231 ;  /* 0x00007610ffe77816 */ /* 0x000fe200000000e7 */
[----:B------:R5:W4:Y:S01]  /*3ae0*/  @!P2 LDG.E.U16 R234, [R76.64] ;  /* 0x000000064ceaa981 */ /* 0x000b22000c1e1500 */
[----:B------:R-:W-:Y:S01]  /*3af0*/  LOP3.LUT R189, R189, R188, RZ, 0x3c, !PT ;  /* 0x000000bcbdbd7212 */ /* 0x000fe200078e3cff */
[----:B-1----:R-:W-:Y:S01]  /*3b00*/  IMAD.WIDE R52, R44, 0x2, R146 ;  /* 0x000000022c347825 */ /* 0x002fe200078e0292 */
[----:B------:R-:W-:Y:S01]  /*3b10*/  LOP3.LUT R152, R153, R152, RZ, 0x3c, !PT ;  /* 0x0000009899987212 */ /* 0x000fe200078e3cff */
[----:B------:R1:W4:Y:S01]  /*3b20*/  @!P2 LDG.E.U16 R72, [R78.64] ;  /* 0x000000064e48a981 */ /* 0x000322000c1e1500 */
[----:B0-----:R-:W-:-:S02]  /*3b30*/  PRMT R227, RZ, 0x7610, R227 ;  /* 0x00007610ffe37816 */ /* 0x001fc400000000e3 */
[----:B------:R-:W-:Y:S01]  /*3b40*/  PRMT R237, RZ, 0x7610, R237 ;  /* 0x00007610ffed7816 */ /* 0x000fe200000000ed */
[----:B------:R0:W4:Y:S01]  /*3b50*/  @!P2 LDG.E.U16 R231, [R54.64] ;  /* 0x0000000636e7a981 */ /* 0x000122000c1e1500 */
[----:B------:R-:W-:Y:S01]  /*3b60*/  PRMT R229, RZ, 0x7610, R229 ;  /* 0x00007610ffe57816 */ /* 0x000fe200000000e5 */
[C---:B-----5:R-:W-:Y:S01]  /*3b70*/  IMAD.WIDE R76, R44.reuse, 0x2, R190 ;  /* 0x000000022c4c7825 */ /* 0x060fe200078e02be */
[----:B------:R-:W-:Y:S01]  /*3b80*/  LOP3.LUT R187, R187, R186, RZ, 0x3c, !PT ;  /* 0x000000babbbb7212 */ /* 0x000fe200078e3cff */
[----:B------:R5:W4:Y:S01]  /*3b90*/  @!P2 LDG.E.U16 R227, [R52.64] ;  /* 0x0000000634e3a981 */ /* 0x000b22000c1e1500 */
[----:B------:R-:W-:Y:S01]  /*3ba0*/  LOP3.LUT R188, R189, R188, RZ, 0x3c, !PT ;  /* 0x000000bcbdbc7212 */ /* 0x000fe200078e3cff */
[C---:B-1----:R-:W-:Y:S01]  /*3bb0*/  IMAD.WIDE R78, R44.reuse, 0x2, R140 ;  /* 0x000000022c4e7825 */ /* 0x042fe200078e028c */
[----:B------:R-:W-:Y:S01]  /*3bc0*/  LOP3.LUT R153, R153, R152, RZ, 0x3c, !PT ;  /* 0x0000009899997212 */ /* 0x000fe200078e3cff */
[----:B------:R1:W4:Y:S01]  /*3bd0*/  @!P2 LDG.E.U16 R237, [R76.64] ;  /* 0x000000064ceda981 */ /* 0x000322000c1e1500 */
[----:B------:R-:W-:Y:S01]  /*3be0*/  PRMT R226, RZ, 0x7610, R226 ;  /* 0x00007610ffe27816 */ /* 0x000fe200000000e2 */
[C---:B0-----:R-:W-:Y:S01]  /*3bf0*/  IMAD.WIDE R54, R44.reuse, 0x2, R150 ;  /* 0x000000022c367825 */ /* 0x041fe200078e0296 */
[----:B------:R-:W-:Y:S01]  /*3c00*/  PRMT R235, RZ, 0x7610, R235 ;  /* 0x00007610ffeb7816 */ /* 0x000fe200000000eb */
[----:B------:R0:W4:Y:S01]  /*3c10*/  @!P2 LDG.E.U16 R229, [R78.64] ;  /* 0x000000064ee5a981 */ /* 0x000122000c1e1500 */
[----:B------:R-:W-:Y:S01]  /*3c20*/  LOP3.LUT R189, R189, R188, RZ, 0x3c, !PT ;  /* 0x000000bcbdbd7212 */ /* 0x000fe200078e3cff */
[----:B-----5:R-:W-:Y:S01]  /*3c30*/  IMAD.WIDE R52, R44, 0x2, R186 ;  /* 0x000000022c347825 */ /* 0x020fe200078e02ba */
[----:B------:R-:W-:Y:S01]  /*3c40*/  PRMT R233, RZ, 0x7610, R233 ;  /* 0x00007610ffe97816 */ /* 0x000fe200000000e9 */
[----:B------:R5:W4:Y:S02]  /*3c50*/  @!P2 LDG.E.U16 R226, [R54.64] ;  /* 0x0000000636e2a981 */ /* 0x000b24000c1e1500 */
[----:B-1----:R-:W-:-:S02]  /*3c60*/  IMAD.MOV.U32 R76, RZ, RZ, R193 ;  /* 0x000000ffff4c7224 */ /* 0x002fc400078e00c1 */
[----:B------:R-:W-:Y:S01]  /*3c70*/  IMAD.MOV.U32 R77, RZ, RZ, R192 ;  /* 0x000000ffff4d7224 */ /* 0x000fe200078e00c0 */
[----:B------:R-:W-:Y:S01]  /*3c80*/  PRMT R236, RZ, 0x7610, R236 ;  /* 0x00007610ffec7816 */ /* 0x000fe200000000ec */
[C---:B0-----:R-:W-:Y:S01]  /*3c90*/  IMAD.WIDE R78, R44.reuse, 0x2, R152 ;  /* 0x000000022c4e7825 */ /* 0x041fe200078e0298 */
[----:B------:R0:W4:Y:S03]  /*3ca0*/  @!P2 LDG.E.U16 R235, [R52.64] ;  /* 0x0000000634eba981 */ /* 0x000126000c1e1500 */
[--C-:B------:R-:W-:Y:S02]  /*3cb0*/  IMAD.MOV.U32 R192, RZ, RZ, R196.reuse ;  /* 0x000000ffffc07224 */ /* 0x100fe400078e00c4 */
[----:B------:R-:W-:Y:S01]  /*3cc0*/  IMAD.MOV.U32 R193, RZ, RZ, R195 ;  /* 0x000000ffffc17224 */ /* 0x000fe200078e00c3 */
[----:B------:R-:W-:Y:S01]  /*3cd0*/  PRMT R196, RZ, 0x7610, R196 ;  /* 0x00007610ffc47816 */ /* 0x000fe200000000c4 */
[C---:B-----5:R-:W-:Y:S01]  /*3ce0*/  IMAD.WIDE R54, R44.reuse, 0x2, R188 ;  /* 0x000000022c367825 */ /* 0x060fe200078e02bc */
[----:B------:R1:W5:Y:S03]  /*3cf0*/  @!P2 LDG.E.U16 R233, [R78.64] ;  /* 0x000000064ee9a981 */ /* 0x000366000c1e1500 */
[----:B0-----:R-:W-:Y:S01]  /*3d00*/  IMAD.WIDE R52, R44, 0x2, R192 ;  /* 0x000000022c347825 */ /* 0x001fe200078e02c0 */
[----:B------:R0:W5:Y:S01]  /*3d10*/  @!P2 LDG.E.U16 R236, [R54.64] ;  /* 0x0000000636eca981 */ /* 0x000162000c1e1500 */
[----:B------:R-:W-:-:S03]  /*3d20*/  PRMT R195, RZ, 0x7610, R195 ;  /* 0x00007610ffc37816 */ /* 0x000fc600000000c3 */
[----:B------:R0:W5:Y:S01]  /*3d30*/  @!P2 LDG.E.U16 R196, [R52.64] ;  /* 0x0000000634c4a981 */ /* 0x000162000c1e1500 */
[----:B-1----:R-:W-:Y:S02]  /*3d40*/  IMAD.MOV.U32 R78, RZ, RZ, R185 ;  /* 0x000000ffff4e7224 */ /* 0x002fe400078e00b9 */
[--C-:B------:R-:W-:Y:S01]  /*3d50*/  IMAD.MOV.U32 R79, RZ, RZ, R194.reuse ;  /* 0x000000ffff4f7224 */ /* 0x100fe200078e00c2 */
[----:B------:R-:W-:Y:S01]  /*3d60*/  PRMT R194, RZ, 0x7610, R194 ;  /* 0x00007610ffc27816 */ /* 0x000fe200000000c2 */
[----:B0-----:R-:W-:-:S04]  /*3d70*/  IMAD.WIDE R54, R44, 0x2, R76 ;  /* 0x000000022c367825 */ /* 0x001fc800078e024c */
[----:B------:R-:W-:Y:S01]  /*3d80*/  IMAD.WIDE R52, R44, 0x2, R78 ;  /* 0x000000022c347825 */ /* 0x000fe200078e024e */
[----:B------:R-:W5:Y:S04]  /*3d90*/  @!P2 LDG.E.U16 R195, [R54.64] ;  /* 0x0000000636c3a981 */ /* 0x000f68000c1e1500 */
[----:B------:R-:W5:Y:S04]  /*3da0*/  @!P2 LDG.E.U16 R194, [R52.64] ;  /* 0x0000000634c2a981 */ /* 0x000f68000c1e1500 */
[----:B------:R-:W-:Y:S04]  /*3db0*/  STS.U16 [R45], R71 ;  /* 0x000000472d007388 */ /* 0x000fe80000000400 */
[----:B--2---:R-:W-:Y:S04]  /*3dc0*/  STS.U16 [R45+0x200], R69 ;  /* 0x000200452d007388 */ /* 0x004fe80000000400 */
[----:B------:R-:W-:Y:S04]  /*3dd0*/  STS.U16 [R45+0x400], R59 ;  /* 0x0004003b2d007388 */ /* 0x000fe80000000400 */
[----:B------:R-:W-:Y:S04]  /*3de0*/  STS.U16 [R45+0x600], R68 ;  /* 0x000600442d007388 */ /* 0x000fe80000000400 */
[----:B---3--:R-:W-:Y:S04]  /*3df0*/  STS.U16 [R45+0xa00], R58 ;  /* 0x000a003a2d007388 */ /* 0x008fe80000000400 */
[----:B----4-:R-:W-:Y:S04]  /*3e00*/  STS.U16 [R45+0xc00], R225 ;  /* 0x000c00e12d007388 */ /* 0x010fe80000000400 */
[----:B------:R-:W-:Y:S04]  /*3e10*/  STS.U16 [R45+0x800], R70 ;  /* 0x000800462d007388 */ /* 0x000fe80000000400 */
        /* <DEDUP_REMOVED lines=32> */
[----:B-----5:R-:W-:Y:S04]  /*4020*/  STS.U16 [R175+0x1c80], R233 ;  /* 0x001c80e9af007388 */ /* 0x020fe80000000400 */
        /* <DEDUP_REMOVED lines=24> */
[----:B------:R-:W-:Y:S06]  /*41b0*/  BAR.SYNC.DEFER_BLOCKING 0x0 ;  /* 0x0000000000007b1d */ /* 0x000fec0000010000 */
[----:B------:R-:W-:Y:S04]  /*41c0*/  LDSM.16.MT88.4 R72, [R8] ;  /* 0x000000000848783b */ /* 0x000fe80000004200 */
[----:B------:R-:W0:Y:S04]  /*41d0*/  LDSM.16.M88.4 R56, [R7+0x1000] ;  /* 0x001000000738783b */ /* 0x000e280000000200 */
[----:B------:R-:W1:Y:S04]  /*41e0*/  LDSM.16.M88.4 R52, [R7+0x1800] ;  /* 0x001800000734783b */ /* 0x000e680000000200 */
[----:B------:R-:W2:Y:S04]  /*41f0*/  LDSM.16.MT88.4 R68, [R183] ;  /* 0x00000000b744783b */ /* 0x000ea80000004200 */
[----:B------:R-:W3:Y:S04]  /*4200*/  LDSM.16.MT88.4 R88, [R8+0x400] ;  /* 0x000400000858783b */ /* 0x000ee80000004200 */
[----:B------:R-:W4:Y:S01]  /*4210*/  LDSM.16.MT88.4 R84, [R183+0x400] ;  /* 0x00040000b754783b */ /* 0x000f220000004200 */
[C---:B0-----:R-:W-:Y:S08]  /*4220*/  HMMA.16816.F32 R60, R72.reuse, R56, R60 ;  /* 0x00000038483c723c */ /* 0x041ff0000000183c */
[----:B-1----:R-:W-:Y:S01]  /*4230*/  HMMA.16816.F32 R92, R72, R52, R92 ;  /* 0x00000034485c723c */ /* 0x002fe2000000185c */
[----:B------:R-:W-:Y:S07]  /*4240*/  LDSM.16.M88.4 R72, [R182+0x1000] ;  /* 0x00100000b648783b */ /* 0x000fee0000000200 */
[C---:B--2---:R-:W-:Y:S07]  /*4250*/  HMMA.16816.F32 R80, R68.reuse, R56, R80 ;  /* 0x000000384450723c */ /* 0x044fee0000001850 */
[C---:B------:R-:W-:Y:S01]  /*4260*/  IMAD.WIDE R56, R42.reuse, 0x2, R76 ;  /* 0x000000022a387825 */ /* 0x040fe200078e024c */
[----:B------:R-:W-:Y:S01]  /*4270*/  HMMA.16816.F32 R64, R68, R52, R64 ;  /* 0x000000344440723c */ /* 0x000fe20000001840 */
[----:B------:R-:W0:Y:S06]  /*4280*/  LDSM.16.MT88.4 R68, [R8+0x800] ;  /* 0x000800000844783b */ /* 0x000e2c0000004200 */
[----:B------:R-:W-:-:S02]  /*4290*/  IMAD.WIDE R52, R42, 0x2, R78 ;  /* 0x000000022a347825 */ /* 0x000fc400078e024e */
[----:B------:R-:W1:Y:S01]  /*42a0*/  LDSM.16.M88.4 R76, [R182+0x1800] ;  /* 0x00180000b64c783b */ /* 0x000e620000000200 */
[----:B---3--:R-:W-:Y:S01]  /*42b0*/  HMMA.16816.F32 R60, R88, R58, R60 ;  /* 0x0000003a583c723c */ /* 0x008fe2000000183c */
[----:B------:R-:W-:Y:S02]  /*42c0*/  IMAD.MOV.U32 R185, RZ, RZ, R52 ;  /* 0x000000ffffb97224 */ /* 0x000fe400078e0034 */
[----:B------:R-:W-:Y:S02]  /*42d0*/  IMAD.MOV.U32 R194, RZ, RZ, R53 ;  /* 0x000000ffffc27224 */ /* 0x000fe400078e0035 */
[----:B------:R-:W-:-:S03]  /*42e0*/  IMAD.WIDE R52, R42, 0x2, R192 ;  /* 0x000000022a347825 */ /* 0x000fc600078e02c0 */
[----:B------:R-:W-:Y:S01]  /*42f0*/  HMMA.16816.F32 R92, R88, R54, R92 ;  /* 0x00000036585c723c */ /* 0x000fe2000000185c */
[----:B------:R-:W2:Y:S01]  /*4300*/  LDSM.16.MT88.4 R88, [R183+0x800] ;  /* 0x00080000b758783b */ /* 0x000ea20000004200 */
[----:B------:R-:W-:Y:S02]  /*4310*/  IMAD.MOV.U32 R193, RZ, RZ, R56 ;  /* 0x000000ffffc17224 */ /* 0x000fe400078e0038 */
[----:B------:R-:W-:Y:S02]  /*4320*/  IMAD.MOV.U32 R192, RZ, RZ, R57 ;  /* 0x000000ffffc07224 */ /* 0x000fe400078e0039 */
[----:B------:R-:W-:-:S04]  /*4330*/  IMAD.WIDE R56, R42, 0x2, R188 ;  /* 0x000000022a387825 */ /* 0x000fc800078e02bc */
[----:B------:R-:W-:Y:S02]  /*4340*/  IMAD.MOV.U32 R196, RZ, RZ, R52 ;  /* 0x000000ffffc47224 */ /* 0x000fe400078e0034 */
[----:B------:R-:W-:Y:S02]  /*4350*/  IMAD.MOV.U32 R195, RZ, RZ, R53 ;  /* 0x000000ffffc37224 */ /* 0x000fe400078e0035 */
[----:B------:R-:W-:-:S04]  /*4360*/  IMAD.WIDE R52, R42, 0x2, R186 ;  /* 0x000000022a347825 */ /* 0x000fc800078e02ba */
[----:B------:R-:W-:Y:S02]  /*4370*/  IMAD.MOV.U32 R189, RZ, RZ, R56 ;  /* 0x000000ffffbd7224 */ /* 0x000fe400078e0038 */
[----:B------:R-:W-:Y:S02]  /*4380*/  IMAD.MOV.U32 R188, RZ, RZ, R57 ;  /* 0x000000ffffbc7224 */ /* 0x000fe400078e0039 */
[----:B------:R-:W-:Y:S01]  /*4390*/  IMAD.WIDE R56, R42, 0x2, R154 ;  /* 0x000000022a387825 */ /* 0x000fe200078e029a */
[----:B----4-:R-:W-:Y:S03]  /*43a0*/  HMMA.16816.F32 R64, R84, R54, R64 ;  /* 0x000000365440723c */ /* 0x010fe60000001840 */
[----:B------:R-:W-:Y:S02]  /*43b0*/  IMAD.MOV.U32 R187, RZ, RZ, R52 ;  /* 0x000000ffffbb7224 */ /* 0x000fe400078e0034 */
[----:B------:R-:W-:-:S02]  /*43c0*/  IMAD.MOV.U32 R186, RZ, RZ, R53 ;  /* 0x000000ffffba7224 */ /* 0x000fc400078e0035 */
[----:B------:R-:W-:Y:S01]  /*43d0*/  IMAD.MOV.U32 R155, RZ, RZ, R56 ;  /* 0x000000ffff9b7224 */ /* 0x000fe200078e0038 */
[----:B------:R-:W3:Y:S01]  /*43e0*/  LDSM.16.MT88.4 R52, [R8+0xc00] ;  /* 0x000c00000834783b */ /* 0x000ee20000004200 */
[----:B------:R-:W-:Y:S02]  /*43f0*/  IMAD.MOV.U32 R154, RZ, RZ, R57 ;  /* 0x000000ffff9a7224 */ /* 0x000fe400078e0039 */
[----:B------:R-:W-:Y:S01]  /*4400*/  IMAD.WIDE R56, R42, 0x2, R146 ;  /* 0x000000022a387825 */ /* 0x000fe200078e0292 */
[----:B------:R-:W-:Y:S03]  /*4410*/  HMMA.16816.F32 R80, R84, R58, R80 ;  /* 0x0000003a5450723c */ /* 0x000fe60000001850 */
[----:B------:R-:W-:Y:S02]  /*4420*/  IMAD.MOV.U32 R147, RZ, RZ, R56 ;  /* 0x000000ffff937224 */ /* 0x000fe400078e0038 */
[----:B------:R-:W-:-:S02]  /*4430*/  IMAD.MOV.U32 R146, RZ, RZ, R57 ;  /* 0x000000ffff927224 */ /* 0x000fc400078e0039 */
[----:B------:R-:W-:-:S04]  /*4440*/  IMAD.WIDE R58, R42, 0x2, R152 ;  /* 0x000000022a3a7825 */ /* 0x000fc800078e0298 */
[----:B------:R-:W-:-:S04]  /*4450*/  IMAD.WIDE R56, R42, 0x2, R140 ;  /* 0x000000022a387825 */ /* 0x000fc800078e028c */
[----:B------:R-:W-:Y:S02]  /*4460*/  IMAD.MOV.U32 R153, RZ, RZ, R58 ;  /* 0x000000ffff997224 */ /* 0x000fe400078e003a */
[----:B------:R-:W-:Y:S02]  /*4470*/  IMAD.MOV.U32 R152, RZ, RZ, R59 ;  /* 0x000000ffff987224 */ /* 0x000fe400078e003b */
[----:B------:R-:W-:Y:S02]  /*4480*/  IMAD.MOV.U32 R141, RZ, RZ, R56 ;  /* 0x000000ffff8d7224 */ /* 0x000fe400078e0038 */
[----:B------:R-:W-:Y:S02]  /*4490*/  IMAD.MOV.U32 R140, RZ, RZ, R57 ;  /* 0x000000ffff8c7224 */ /* 0x000fe400078e0039 */
[----:B------:R-:W4:Y:S01]  /*44a0*/  LDSM.16.MT88.4 R56, [R183+0xc00] ;  /* 0x000c0000b738783b */ /* 0x000f220000004200 */
[C---:B0-----:R-:W-:Y:S08]  /*44b0*/  HMMA.16816.F32 R60, R68.reuse, R72, R60 ;  /* 0x00000048443c723c */ /* 0x041ff0000000183c */
[----:B-1----:R-:W-:Y:S08]  /*44c0*/  HMMA.16816.F32 R92, R68, R76, R92 ;  /* 0x0000004c445c723c */ /* 0x002ff0000000185c */
[C---:B--2---:R-:W-:Y:S08]  /*44d0*/  HMMA.16816.F32 R80, R88.reuse, R72, R80 ;  /* 0x000000485850723c */ /* 0x044ff00000001850 */
[----:B------:R-:W-:Y:S01]  /*44e0*/  HMMA.16816.F32 R64, R88, R76, R64 ;  /* 0x0000004c5840723c */ /* 0x000fe20000001840 */
[----:B------:R-:W-:Y:S01]  /*44f0*/  IADD3 R184, R184, -0x1, RZ ;  /* 0xffffffffb8b87810 */ /* 0x000fe20007ffe0ff */
[----:B------:R-:W-:-:S03]  /*4500*/  IMAD.WIDE R68, R42, 0x2, R138 ;  /* 0x000000022a447825 */ /* 0x000fc600078e028a */
[----:B------:R-:W-:-:S03]  /*4510*/  ISETP.NE.U32.AND P0, PT, R184, RZ, PT ;  /* 0x000000ffb800720c */ /* 0x000fc60003f05070 */
[----:B---3--:R-:W-:Y:S01]  /*4520*/  HMMA.16816.F32 R60, R52, R74, R60 ;  /* 0x0000004a343c723c */ /* 0x008fe2000000183c */
[----:B------:R-:W-:Y:S02]  /*4530*/  IMAD.MOV.U32 R139, RZ, RZ, R68 ;  /* 0x000000ffff8b7224 */ /* 0x000fe400078e0044 */
[----:B------:R-:W-:-:S05]  /*4540*/  IMAD.MOV.U32 R138, RZ, RZ, R69 ;  /* 0x000000ffff8a7224 */ /* 0x000fca00078e0045 */
[----:B------:R-:W-:Y:S01]  /*4550*/  HMMA.16816.F32 R92, R52, R78, R92 ;  /* 0x0000004e345c723c */ /* 0x000fe2000000185c */
[----:B------:R-:W-:-:S06]  /*4560*/  IMAD.WIDE R68, R42, 0x2, R102 ;  /* 0x000000022a447825 */ /* 0x000fcc00078e0266 */
[----:B------:R-:W-:-:S04]  /*4570*/  IMAD.WIDE R52, R42, 0x2, R116 ;  /* 0x000000022a347825 */ /* 0x000fc800078e0274 */
[----:B------:R-:W-:Y:S02]  /*4580*/  IMAD.MOV.U32 R117, RZ, RZ, R52 ;  /* 0x000000ffff757224 */ /* 0x000fe400078e0034 */
[----:B------:R-:W-:Y:S02]  /*4590*/  IMAD.MOV.U32 R116, RZ, RZ, R53 ;  /* 0x000000ffff747224 */ /* 0x000fe400078e0035 */
[----:B------:R-:W-:Y:S01]  /*45a0*/  IMAD.WIDE R52, R42, 0x2, R120 ;  /* 0x000000022a347825 */ /* 0x000fe200078e0278 */
[----:B----4-:R-:W-:Y:S01]  /*45b0*/  HMMA.16816.F32 R80, R56, R74, R80 ;  /* 0x0000004a3850723c */ /* 0x010fe20000001850 */
[----:B------:R-:W-:Y:S02]  /*45c0*/  UIADD3 UR4, UR4, -0x40, URZ ;  /* 0xffffffc004047890 */ /* 0x000fe4000fffe03f */
[----:B------:R-:W-:Y:S02]  /*45d0*/  IMAD.MOV.U32 R103, RZ, RZ, R68 ;  /* 0x000000ffff677224 */ /* 0x000fe400078e0044 */
[----:B------:R-:W-:-:S02]  /*45e0*/  IMAD.MOV.U32 R102, RZ, RZ, R69 ;  /* 0x000000ffff667224 */ /* 0x000fc400078e0045 */
[----:B------:R-:W-:Y:S02]  /*45f0*/  IMAD.MOV.U32 R121, RZ, RZ, R52 ;  /* 0x000000ffff797224 */ /* 0x000fe400078e0034 */
[----:B------:R-:W-:Y:S01]  /*4600*/  IMAD.MOV.U32 R120, RZ, RZ, R53 ;  /* 0x000000ffff787224 */ /* 0x000fe200078e0035 */
[----:B------:R-:W-:Y:S01]  /*4610*/  HMMA.16816.F32 R64, R56, R78, R64 ;  /* 0x0000004e3840723c */ /* 0x000fe20000001840 */
[----:B------:R-:W-:-:S04]  /*4620*/  IMAD.WIDE R84, R42, 0x2, R142 ;  /* 0x000000022a547825 */ /* 0x000fc800078e028e */
[----:B------:R-:W-:-:S04]  /*4630*/  IMAD.WIDE R70, R42, 0x2, R126 ;  /* 0x000000022a467825 */ /* 0x000fc800078e027e */
[----:B------:R-:W-:-:S04]  /*4640*/  IMAD.WIDE R68, R42, 0x2, R122 ;  /* 0x000000022a447825 */ /* 0x000fc800078e027a */
[----:B------:R-:W-:-:S04]  /*4650*/  IMAD.WIDE R54, R42, 0x2, R104 ;  /* 0x000000022a367825 */ /* 0x000fc800078e0268 */
[----:B------:R-:W-:-:S04]  /*4660*/  IMAD.WIDE R52, R42, 0x2, R112 ;  /* 0x000000022a347825 */ /* 0x000fc800078e0270 */
[----:B------:R-:W-:-:S04]  /*4670*/  IMAD.WIDE R190, R42, 0x2, R190 ;  /* 0x000000022abe7825 */ /* 0x000fc800078e02be */
[----:B------:R-:W-:-:S04]  /*4680*/  IMAD.WIDE R150, R42, 0x2, R150 ;  /* 0x000000022a967825 */ /* 0x000fc800078e0296 */
[----:B------:R-:W-:-:S04]  /*4690*/  IMAD.WIDE R144, R42, 0x2, R144 ;  /* 0x000000022a907825 */ /* 0x000fc800078e0290 */
[----:B------:R-:W-:Y:S02]  /*46a0*/  IMAD.MOV.U32 R143, RZ, RZ, R84 ;  /* 0x000000ffff8f7224 */ /* 0x000fe400078e0054 */
[----:B------:R-:W-:Y:S02]  /*46b0*/  IMAD.MOV.U32 R142, RZ, RZ, R85 ;  /* 0x000000ffff8e7224 */ /* 0x000fe400078e0055 */
        /* <DEDUP_REMOVED lines=10> */
[----:B------:R-:W-:Y:S02]  /*4760*/  IMAD.MOV.U32 R123, RZ, RZ, R68 ;  /* 0x000000ffff7b7224 */ /* 0x000fe400078e0044 */
[----:B------:R-:W-:Y:S02]  /*4770*/  IMAD.MOV.U32 R122, RZ, RZ, R69 ;  /* 0x000000ffff7a7224 */ /* 0x000fe400078e0045 */
[----:B------:R-:W-:Y:S02]  /*4780*/  IMAD.MOV.U32 R105, RZ, RZ, R54 ;  /* 0x000000ffff697224 */ /* 0x000fe400078e0036 */
[----:B------:R-:W-:Y:S02]  /*4790*/  IMAD.MOV.U32 R104, RZ, RZ, R55 ;  /* 0x000000ffff687224 */ /* 0x000fe400078e0037 */
[----:B------:R-:W-:-:S04]  /*47a0*/  IMAD.WIDE R114, R42, 0x2, R114 ;  /* 0x000000022a727825 */ /* 0x000fc800078e0272 */
[----:B------:R-:W-:-:S04]  /*47b0*/  IMAD.WIDE R106, R42, 0x2, R106 ;  /* 0x000000022a6a7825 */ /* 0x000fc800078e026a */
[----:B------:R-:W-:-:S04]  /*47c0*/  IMAD.WIDE R110, R42, 0x2, R110 ;  /* 0x000000022a6e7825 */ /* 0x000fc800078e026e */
[----:B------:R-:W-:-:S04]  /*47d0*/  IMAD.WIDE R108, R43, 0x2, R108 ;  /* 0x000000022b6c7825 */ /* 0x000fc800078e026c */
[----:B------:R-:W-:Y:S02]  /*47e0*/  IMAD.MOV.U32 R113, RZ, RZ, R52 ;  /* 0x000000ffff717224 */ /* 0x000fe400078e0034 */
[----:B------:R-:W-:Y:S01]  /*47f0*/  IMAD.MOV.U32 R112, RZ, RZ, R53 ;  /* 0x000000ffff707224 */ /* 0x000fe200078e0035 */
[----:B------:R-:W-:Y:S01]  /*4800*/  @!P0 CALL.REL.NOINC `(.L_x_1) ;  /* 0x0000001000008944 */ /* 0x000fe20003c00000 */
[----:B------:R-:W-:Y:S05]  /*4810*/  BRA `(.L_x_2) ;  /* 0xffffe44000007947 */ /* 0x000fea000383ffff */
.L_x_1:
[----:B------:R-:W-:Y:S02]  /*4820*/  F2FP.PACK_AB R67, R67, R83 ;  /* 0x000000534343723e */ /* 0x000fe400000000ff */
[----:B------:R-:W-:Y:S02]  /*4830*/  F2FP.PACK_AB R66, R66, R82 ;  /* 0x000000524242723e */ /* 0x000fe400000000ff */
[----:B------:R-:W-:Y:S02]  /*4840*/  F2FP.PACK_AB R65, R65, R81 ;  /* 0x000000514141723e */ /* 0x000fe400000000ff */
[----:B------:R-:W-:Y:S02]  /*4850*/  F2FP.PACK_AB R64, R64, R80 ;  /* 0x000000504040723e */ /* 0x000fe400000000ff */
[----:B------:R-:W-:-:S02]  /*4860*/  F2FP.PACK_AB R63, R95, R63 ;  /* 0x0000003f5f3f723e */ /* 0x000fc400000000ff */
[----:B------:R-:W-:Y:S02]  /*4870*/  F2FP.PACK_AB R62, R94, R62 ;  /* 0x0000003e5e3e723e */ /* 0x000fe400000000ff */
[----:B------:R-:W-:Y:S02]  /*4880*/  F2FP.PACK_AB R61, R93, R61 ;  /* 0x0000003d5d3d723e */ /* 0x000fe400000000ff */
[----:B------:R-:W-:Y:S02]  /*4890*/  F2FP.PACK_AB R60, R92, R60 ;  /* 0x0000003c5c3c723e */ /* 0x000fe400000000ff */
.L_x_0:
[----:B------:R-:W-:Y:S01]  /*48a0*/  BAR.SYNC.DEFER_BLOCKING 0x0 ;  /* 0x0000000000007b1d */ /* 0x000fe20000010000 */
[C---:B------:R-:W-:Y:S01]  /*48b0*/  IMAD.SHL.U32 R7, R0.reuse, 0x10, RZ ;  /* 0x0000001000077824 */ /* 0x040fe200078e00ff */
[----:B------:R-:W-:Y:S01]  /*48c0*/  LOP3.LUT R8, R0, 0x18, RZ, 0xc0, !PT ;  /* 0x0000001800087812 */ /* 0x000fe200078ec0ff */
[----:B------:R-:W-:Y:S01]  /*48d0*/  IMAD R10, R3, 0x2, R2 ;  /* 0x00000002030a7824 */ /* 0x000fe200078e0202 */
[C---:B------:R-:W-:Y:S01]  /*48e0*/  ISETP.GE.AND P0, PT, R6.reuse, c[0x0][0x178], PT ;  /* 0x00005e0006007a0c */ /* 0x040fe20003f06270 */
[----:B------:R-:W-:Y:S01]  /*48f0*/  IMAD R6, R6, c[0x0][0x194], RZ ;  /* 0x0000650006067a24 */ /* 0x000fe200078e02ff */
[----:B------:R-:W-:Y:S01]  /*4900*/  LOP3.LUT R7, R7, 0x70, RZ, 0xc0, !PT ;  /* 0x0000007007077812 */ /* 0x000fe200078ec0ff */
[----:B------:R-:W-:Y:S01]  /*4910*/  IMAD.SHL.U32 R2, R10, 0x4, RZ ;  /* 0x000000040a027824 */ /* 0x000fe200078e00ff */
[----:B------:R-:W-:-:S02]  /*4920*/  LOP3.LUT R13, R5, 0x1c, R4, 0xfe, !PT ;  /* 0x0000001c050d7812 */ /* 0x000fc400078efe04 */
[----:B------:R-:W-:Y:S01]  /*4930*/  LEA R24, P2, R6, c[0x0][0x170], 0x1 ;  /* 0x00005c0006187a11 */ /* 0x000fe200078408ff */
[----:B------:R-:W-:Y:S01]  /*4940*/  IMAD R9, R8, 0x40, R7 ;  /* 0x0000004008097824 */ /* 0x000fe200078e0207 */
[C---:B------:R-:W-:Y:S02]  /*4950*/  LOP3.LUT R0, R2.reuse, 0x4, RZ, 0x3c, !PT ;  /* 0x0000000402007812 */ /* 0x040fe400078e3cff */
[C---:B------:R-:W-:Y:S02]  /*4960*/  LOP3.LUT R7, R2.reuse, 0x8, RZ, 0x3c, !PT ;  /* 0x0000000802077812 */ /* 0x040fe400078e3cff */
[----:B------:R-:W-:Y:S02]  /*4970*/  LOP3.LUT R2, R2, 0xc, RZ, 0x3c, !PT ;  /* 0x0000000c02027812 */ /* 0x000fe400078e3cff */
[----:B------:R-:W-:Y:S02]  /*4980*/  LEA.HI R8, R8, R9, RZ, 0x1f ;  /* 0x0000000908087211 */ /* 0x000fe400078ff8ff */
[----:B------:R-:W-:-:S02]  /*4990*/  LOP3.LUT R12, R5, 0x1a, R4, 0xfe, !PT ;  /* 0x0000001a050c7812 */ /* 0x000fc400078efe04 */
[----:B------:R-:W-:Y:S01]  /*49a0*/  LOP3.LUT R14, R5, 0x18, R4, 0xfe, !PT ;  /* 0x00000018050e7812 */ /* 0x000fe200078efe04 */
[----:B------:R-:W-:Y:S01]  /*49b0*/  IMAD R20, R3, 0x4, R8 ;  /* 0x0000000403147824 */ /* 0x000fe200078e0208 */
[----:B------:R-:W-:Y:S01]  /*49c0*/  STS [R10.X4], R60 ;  /* 0x0000003c0a007388 */ /* 0x000fe20000004800 */
[C---:B------:R-:W-:Y:S02]  /*49d0*/  LOP3.LUT R3, R5.reuse, R4, RZ, 0xfc, !PT ;  /* 0x0000000405037212 */ /* 0x040fe400078efcff */
[----:B------:R-:W-:Y:S01]  /*49e0*/  LOP3.LUT R15, R5, 0x16, R4, 0xfe, !PT ;  /* 0x00000016050f7812 */ /* 0x000fe200078efe04 */
[----:B------:R-:W-:Y:S01]  /*49f0*/  STS [R10.X4+0x80], R61 ;  /* 0x0000803d0a007388 */ /* 0x000fe20000004800 */
[C---:B------:R-:W-:Y:S02]  /*4a00*/  LOP3.LUT R21, R20.reuse, 0x4, RZ, 0x3c, !PT ;  /* 0x0000000414157812 */ /* 0x040fe400078e3cff */
[C---:B------:R-:W-:Y:S01]  /*4a10*/  LOP3.LUT R22, R20.reuse, 0x8, RZ, 0x3c, !PT ;  /* 0x0000000814167812 */ /* 0x040fe200078e3cff */
[----:B------:R-:W-:Y:S01]  /*4a20*/  STS [R0+0x200], R62 ;  /* 0x0002003e00007388 */ /* 0x000fe20000000800 */
[----:B------:R-:W-:-:S02]  /*4a30*/  LOP3.LUT R23, R20, 0xc, RZ, 0x3c, !PT ;  /* 0x0000000c14177812 */ /* 0x000fc400078e3cff */
[C---:B------:R-:W-:Y:S01]  /*4a40*/  ISETP.LT.AND P1, PT, R3.reuse, c[0x0][0x17c], !P0 ;  /* 0x00005f0003007a0c */ /* 0x040fe20004721270 */
[----:B------:R0:W-:Y:S01]  /*4a50*/  STS [R0+0x280], R63 ;  /* 0x0002803f00007388 */ /* 0x0001e20000000800 */
[----:B------:R-:W-:Y:S01]  /*4a60*/  IMAD R3, R3, c[0x0][0x198], RZ ;  /* 0x0000660003037a24 */ /* 0x000fe200078e02ff */
[C-C-:B------:R-:W-:Y:S02]  /*4a70*/  LOP3.LUT R16, R5.reuse, 0x14, R4.reuse, 0xfe, !PT ;  /* 0x0000001405107812 */ /* 0x140fe400078efe04 */
[----:B------:R-:W-:Y:S01]  /*4a80*/  STS [R7+0x400], R64 ;  /* 0x0004004007007388 */ /* 0x000fe20000000800 */
[C-C-:B------:R-:W-:Y:S02]  /*4a90*/  LOP3.LUT R17, R5.reuse, 0x12, R4.reuse, 0xfe, !PT ;  /* 0x0000001205117812 */ /* 0x140fe400078efe04 */
[C-C-:B------:R-:W-:Y:S01]  /*4aa0*/  LOP3.LUT R18, R5.reuse, 0x10, R4.reuse, 0xfe, !PT ;  /* 0x0000001005127812 */ /* 0x140fe200078efe04 */
[----:B------:R-:W-:Y:S01]  /*4ab0*/  STS [R7+0x480], R65 ;  /* 0x0004804107007388 */ /* 0x000fe20000000800 */
[----:B------:R-:W-:-:S02]  /*4ac0*/  LOP3.LUT R11, R5, 0xe, R4, 0xfe, !PT ;  /* 0x0000000e050b7812 */ /* 0x000fc400078efe04 */
[C-C-:B0-----:R-:W-:Y:S01]  /*4ad0*/  LOP3.LUT R0, R5.reuse, 0x1e, R4.reuse, 0xfe, !PT ;  /* 0x0000001e05007812 */ /* 0x141fe200078efe04 */
[----:B------:R-:W-:Y:S01]  /*4ae0*/  STS [R2+0x600], R66 ;  /* 0x0006004202007388 */ /* 0x000fe20000000800 */
[C-C-:B------:R-:W-:Y:S02]  /*4af0*/  LOP3.LUT R10, R5.reuse, 0xc, R4.reuse, 0xfe, !PT ;  /* 0x0000000c050a7812 */ /* 0x140fe400078efe04 */
[C-C-:B------:R-:W-:Y:S01]  /*4b00*/  LOP3.LUT R8, R5.reuse, 0xa, R4.reuse, 0xfe, !PT ;  /* 0x0000000a05087812 */ /* 0x140fe200078efe04 */
[----:B------:R0:W-:Y:S01]  /*4b10*/  STS [R2+0x680], R67 ;  /* 0x0006804302007388 */ /* 0x0001e20000000800 */
[C-C-:B------:R-:W-:Y:S02]  /*4b20*/  LOP3.LUT R9, R5.reuse, 0x8, R4.reuse, 0xfe, !PT ;  /* 0x0000000805097812 */ /* 0x140fe400078efe04 */
[----:B------:R-:W-:Y:S01]  /*4b30*/  LOP3.LUT R19, R5, 0x6, R4, 0xfe, !PT ;  /* 0x0000000605137812 */ /* 0x000fe200078efe04 */
[----:B------:R-:W-:Y:S01]  /*4b40*/  BAR.SYNC.DEFER_BLOCKING 0x0 ;  /* 0x0000000000007b1d */ /* 0x000fe20000010000 */
[----:B------:R-:W-:-:S02]  /*4b50*/  LEA.HI.X.SX32 R26, R6, c[0x0][0x174], 0x1, P2 ;  /* 0x00005d00061a7a11 */ /* 0x000fc400010f0eff */
[C-C-:B0-----:R-:W-:Y:S02]  /*4b60*/  LOP3.LUT R2, R5.reuse, 0x2, R4.reuse, 0xfe, !PT ;  /* 0x0000000205027812 */ /* 0x141fe400078efe04 */
[----:B------:R-:W-:Y:S02]  /*4b70*/  LOP3.LUT R4, R5, 0x4, R4, 0xfe, !PT ;  /* 0x0000000405047812 */ /* 0x000fe400078efe04 */
[C---:B------:R-:W-:Y:S01]  /*4b80*/  ISETP.LT.AND P4, PT, R2.reuse, c[0x0][0x17c], !P0 ;  /* 0x00005f0002007a0c */ /* 0x040fe20004781270 */
[----:B------:R-:W-:Y:S01]  /*4b90*/  IMAD R7, R2, c[0x0][0x198], RZ ;  /* 0x0000660002077a24 */ /* 0x000fe200078e02ff */
[----:B------:R-:W-:Y:S01]  /*4ba0*/  LEA R2, P2, R3, R24, 0x1 ;  /* 0x0000001803027211 */ /* 0x000fe200078408ff */
[----:B------:R-:W-:-:S03]  /*4bb0*/  IMAD R5, R4, c[0x0][0x198], RZ ;  /* 0x0000660004057a24 */ /* 0x000fc600078e02ff */
[----:B------:R-:W-:Y:S02]  /*4bc0*/  LEA R6, P3, R7, R24, 0x1 ;  /* 0x0000001807067211 */ /* 0x000fe400078608ff */
[-C--:B------:R-:W-:Y:S02]  /*4bd0*/  LEA.HI.X.SX32 R3, R3, R26.reuse, 0x1, P2 ;  /* 0x0000001a03037211 */ /* 0x080fe400010f0eff */
[----:B------:R-:W-:Y:S02]  /*4be0*/  LEA.HI.X.SX32 R7, R7, R26, 0x1, P3 ;  /* 0x0000001a07077211 */ /* 0x000fe400018f0eff */
[----:B------:R-:W-:Y:S01]  /*4bf0*/  ISETP.LT.AND P3, PT, R4, c[0x0][0x17c], !P0 ;  /* 0x00005f0004007a0c */ /* 0x000fe20004761270 */
[----:B------:R-:W0:Y:S01]  /*4c00*/  LDS R25, [R20] ;  /* 0x0000000014197984 */ /* 0x000e220000000800 */
[----:B------:R-:W-:-:S03]  /*4c10*/  LEA R4, P2, R5, R24, 0x1 ;  /* 0x0000001805047211 */ /* 0x000fc600078408ff */
[----:B------:R-:W1:Y:S01]  /*4c20*/  LDS R29, [R21] ;  /* 0x00000000151d7984 */ /* 0x000e620000000800 */
[----:B------:R-:W-:Y:S02]  /*4c30*/  LEA.HI.X.SX32 R5, R5, R26, 0x1, P2 ;  /* 0x0000001a05057211 */ /* 0x000fe400010f0eff */
[C---:B------:R-:W-:Y:S01]  /*4c40*/  ISETP.LT.AND P2, PT, R8.reuse, c[0x0][0x17c], !P0 ;  /* 0x00005f0008007a0c */ /* 0x040fe20004741270 */
[----:B------:R-:W2:Y:S04]  /*4c50*/  LDS R31, [R22] ;  /* 0x00000000161f7984 */ /* 0x000ea80000000800 */
[----:B------:R-:W3:Y:S04]  /*4c60*/  LDS R35, [R23] ;  /* 0x0000000017237984 */ /* 0x000ee80000000800 */
[----:B------:R4:W5:Y:S04]  /*4c70*/  LDS R27, [R20+0x100] ;  /* 0x00010000141b7984 */ /* 0x0009680000000800 */
[----:B------:R-:W3:Y:S04]  /*4c80*/  LDS R21, [R21+0x100] ;  /* 0x0001000015157984 */ /* 0x000ee80000000800 */
[----:B------:R-:W5:Y:S01]  /*4c90*/  LDS R33, [R22+0x100] ;  /* 0x0001000016217984 */ /* 0x000f620000000800 */
[----:B----4-:R-:W-:-:S03]  /*4ca0*/  IMAD R20, R8, c[0x0][0x198], RZ ;  /* 0x0000660008147a24 */ /* 0x010fc600078e02ff */
[----:B------:R-:W4:Y:S04]  /*4cb0*/  LDS R23, [R23+0x100] ;  /* 0x0001000017177984 */ /* 0x000f280000000800 */
[----:B0-----:R0:W-:Y:S01]  /*4cc0*/  @P1 STG.E.U16 [R2.64], R25 ;  /* 0x0000001902001986 */ /* 0x0011e2000c101506 */
[C---:B------:R-:W-:Y:S01]  /*4cd0*/  ISETP.LT.AND P1, PT, R9.reuse, c[0x0][0x17c], !P0 ;  /* 0x00005f0009007a0c */ /* 0x040fe20004721270 */
[----:B------:R-:W-:Y:S02]  /*4ce0*/  IMAD R9, R9, c[0x0][0x198], RZ ;  /* 0x0000660009097a24 */ /* 0x000fe400078e02ff */
[----:B-1----:R1:W-:Y:S01]  /*4cf0*/  @P4 STG.E.U16 [R6.64], R29 ;  /* 0x0000001d06004986 */ /* 0x0023e2000c101506 */
[C---:B------:R-:W-:Y:S01]  /*4d00*/  ISETP.LT.AND P4, PT, R19.reuse, c[0x0][0x17c], !P0 ;  /* 0x00005f0013007a0c */ /* 0x040fe20004781270 */
[----:B------:R-:W-:-:S02]  /*4d10*/  IMAD R19, R19, c[0x0][0x198], RZ ;  /* 0x0000660013137a24 */ /* 0x000fc400078e02ff */
[----:B--2---:R2:W-:Y:S01]  /*4d20*/  @P3 STG.E.U16 [R4.64], R31 ;  /* 0x0000001f04003986 */ /* 0x0045e2000c101506 */
[-C--:B------:R-:W-:Y:S02]  /*4d30*/  LEA R8, P3, R20, R24.reuse, 0x1 ;  /* 0x0000001814087211 */ /* 0x080fe400078608ff */
[-C--:B0-----:R-:W-:Y:S02]  /*4d40*/  LEA R2, P5, R19, R24.reuse, 0x1 ;  /* 0x0000001813027211 */ /* 0x081fe400078a08ff */
[----:B------:R-:W-:Y:S02]  /*4d50*/  PRMT R25, R25, 0x7632, R25 ;  /* 0x0000763219197816 */ /* 0x000fe40000000019 */
[----:B-1----:R-:W-:Y:S02]  /*4d60*/  LEA R6, P6, R9, R24, 0x1 ;  /* 0x0000001809067211 */ /* 0x002fe400078c08ff */
[-C--:B------:R-:W-:Y:S01]  /*4d70*/  LEA.HI.X.SX32 R3, R19, R26.reuse, 0x1, P5 ;  /* 0x0000001a13037211 */ /* 0x080fe200028f0eff */
[----:B------:R-:W-:Y:S01]  /*4d80*/  IMAD R19, R10, c[0x0][0x198], RZ ;  /* 0x000066000a137a24 */ /* 0x000fe200078e02ff */
[-C--:B------:R-:W-:Y:S01]  /*4d90*/  LEA.HI.X.SX32 R7, R9, R26.reuse, 0x1, P6 ;  /* 0x0000001a09077211 */ /* 0x080fe200030f0eff */
[----:B--2---:R-:W-:Y:S01]  /*4da0*/  IMAD R5, R11, c[0x0][0x198], RZ ;  /* 0x000066000b057a24 */ /* 0x004fe200078e02ff */
[----:B------:R-:W-:Y:S01]  /*4db0*/  LEA.HI.X.SX32 R9, R20, R26, 0x1, P3 ;  /* 0x0000001a14097211 */ /* 0x000fe200018f0eff */
[----:B---3--:R0:W-:Y:S01]  /*4dc0*/  @P4 STG.E.U16 [R2.64], R35 ;  /* 0x0000002302004986 */ /* 0x0081e2000c101506 */
[----:B------:R-:W-:-:S02]  /*4dd0*/  ISETP.LT.AND P3, PT, R10, c[0x0][0x17c], !P0 ;  /* 0x00005f000a007a0c */ /* 0x000fc40004761270 */
[----:B------:R-:W-:Y:S01]  /*4de0*/  LEA R10, P4, R19, R24, 0x1 ;  /* 0x00000018130a7211 */ /* 0x000fe200078808ff */
[----:B-----5:R1:W-:Y:S01]  /*4df0*/  @P1 STG.E.U16 [R6.64], R27 ;  /* 0x0000001b06001986 */ /* 0x0203e2000c101506 */
[C---:B------:R-:W-:Y:S01]  /*4e00*/  ISETP.LT.AND P1, PT, R18.reuse, c[0x0][0x17c], !P0 ;  /* 0x00005f0012007a0c */ /* 0x040fe20004721270 */
[----:B------:R-:W-:Y:S01]  /*4e10*/  IMAD R18, R18, c[0x0][0x198], RZ ;  /* 0x0000660012127a24 */ /* 0x000fe200078e02ff */
[----:B------:R-:W-:Y:S01]  /*4e20*/  PRMT R29, R29, 0x7632, R29 ;  /* 0x000076321d1d7816 */ /* 0x000fe2000000001d */
[----:B------:R2:W-:Y:S01]  /*4e30*/  @P2 STG.E.U16 [R8.64], R21 ;  /* 0x0000001508002986 */ /* 0x0005e2000c101506 */
[----:B------:R-:W-:Y:S02]  /*4e40*/  ISETP.LT.AND P2, PT, R11, c[0x0][0x17c], !P0 ;  /* 0x00005f000b007a0c */ /* 0x000fe40004741270 */
[----:B------:R-:W-:Y:S02]  /*4e50*/  LEA.HI.X.SX32 R11, R19, R26, 0x1, P4 ;  /* 0x0000001a130b7211 */ /* 0x000fe400020f0eff */
[C---:B------:R-:W-:Y:S01]  /*4e60*/  ISETP.LT.AND P4, PT, R17.reuse, c[0x0][0x17c], !P0 ;  /* 0x00005f0011007a0c */ /* 0x040fe20004781270 */
[----:B------:R-:W-:Y:S01]  /*4e70*/  IMAD R17, R17, c[0x0][0x198], RZ ;  /* 0x0000660011117a24 */ /* 0x000fe200078e02ff */
[-C--:B0-----:R-:W-:Y:S01]  /*4e80*/  LEA R2, P5, R5, R24.reuse, 0x1 ;  /* 0x0000001805027211 */ /* 0x081fe200078a08ff */
[----:B------:R0:W-:Y:S01]  /*4e90*/  @P3 STG.E.U16 [R10.64], R33 ;  /* 0x000000210a003986 */ /* 0x0001e2000c101506 */
[----:B------:R-:W-:-:S02]  /*4ea0*/  LEA R4, P3, R18, R24, 0x1 ;  /* 0x0000001812047211 */ /* 0x000fc400078608ff */
[----:B-1----:R-:W-:Y:S01]  /*4eb0*/  LEA R6, P6, R17, R24, 0x1 ;  /* 0x0000001811067211 */ /* 0x002fe200078c08ff */
[----:B--2---:R-:W-:Y:S01]  /*4ec0*/  IMAD R9, R12, c[0x0][0x198], RZ ;  /* 0x000066000c097a24 */ /* 0x004fe200078e02ff */
[-C--:B------:R-:W-:Y:S02]  /*4ed0*/  LEA.HI.X.SX32 R3, R5, R26.reuse, 0x1, P5 ;  /* 0x0000001a05037211 */ /* 0x080fe400028f0eff */
[-C--:B------:R-:W-:Y:S02]  /*4ee0*/  LEA.HI.X.SX32 R5, R18, R26.reuse, 0x1, P3 ;  /* 0x0000001a12057211 */ /* 0x080fe400018f0eff */
[----:B------:R-:W-:Y:S01]  /*4ef0*/  LEA.HI.X.SX32 R7, R17, R26, 0x1, P6 ;  /* 0x0000001a11077211 */ /* 0x000fe200030f0eff */
[----:B----4-:R1:W-:Y:S01]  /*4f00*/  @P2 STG.E.U16 [R2.64], R23 ;  /* 0x0000001702002986 */ /* 0x0103e2000c101506 */
[C---:B------:R-:W-:Y:S01]  /*4f10*/  ISETP.LT.AND P3, PT, R14.reuse, c[0x0][0x17c], !P0 ;  /* 0x00005f000e007a0c */ /* 0x040fe20004761270 */
[----:B------:R-:W-:Y:S01]  /*4f20*/  IMAD R14, R14, c[0x0][0x198], RZ ;  /* 0x000066000e0e7a24 */ /* 0x000fe200078e02ff */
[C---:B------:R-:W-:Y:S01]  /*4f30*/  ISETP.LT.AND P5, PT, R16.reuse, c[0x0][0x17c], !P0 ;  /* 0x00005f0010007a0c */ /* 0x040fe200047a1270 */
[----:B------:R2:W-:Y:S01]  /*4f40*/  @P1 STG.E.U16 [R4.64], R25 ;  /* 0x0000001904001986 */ /* 0x0005e2000c101506 */
[----:B0-----:R-:W-:Y:S01]  /*4f50*/  IMAD R11, R13, c[0x0][0x198], RZ ;  /* 0x000066000d0b7a24 */ /* 0x001fe200078e02ff */
[----:B------:R-:W-:Y:S01]  /*4f60*/  PRMT R31, R31, 0x7632, R31 ;  /* 0x000076321f1f7816 */ /* 0x000fe2000000001f */
[----:B------:R-:W-:Y:S01]  /*4f70*/  IMAD R16, R16, c[0x0][0x198], RZ ;  /* 0x0000660010107a24 */ /* 0x000fe200078e02ff */
[----:B------:R0:W-:Y:S01]  /*4f80*/  @P4 STG.E.U16 [R6.64], R29 ;  /* 0x0000001d06004986 */ /* 0x0001e2000c101506 */
[C---:B------:R-:W-:Y:S01]  /*4f90*/  ISETP.LT.AND P4, PT, R15.reuse, c[0x0][0x17c], !P0 ;  /* 0x00005f000f007a0c */ /* 0x040fe20004781270 */
[----:B------:R-:W-:Y:S01]  /*4fa0*/  IMAD R15, R15, c[0x0][0x198], RZ ;  /* 0x000066000f0f7a24 */ /* 0x000fe200078e02ff */
[----:B------:R-:W-:Y:S01]  /*4fb0*/  PRMT R35, R35, 0x7632, R35 ;  /* 0x0000763223237816 */ /* 0x000fe20000000023 */
[----:B------:R-:W-:Y:S01]  /*4fc0*/  IMAD R17, R0, c[0x0][0x198], RZ ;  /* 0x0000660000117a24 */ /* 0x000fe200078e02ff */
[----:B-1----:R-:W-:-:S02]  /*4fd0*/  LEA R2, P6, R16, R24, 0x1 ;  /* 0x0000001810027211 */ /* 0x002fc400078c08ff */
[----:B------:R-:W-:Y:S02]  /*4fe0*/  PRMT R21, R21, 0x7632, R21 ;  /* 0x0000763215157816 */ /* 0x000fe40000000015 */
[C---:B--2---:R-:W-:Y:S02]  /*4ff0*/  LEA R4, P1, R15.reuse, R24, 0x1 ;  /* 0x000000180f047211 */ /* 0x044fe400078208ff */
[----:B------:R-:W-:Y:S02]  /*5000*/  LEA.HI.X.SX32 R3, R16, R26, 0x1, P6 ;  /* 0x0000001a10037211 */ /* 0x000fe400030f0eff */
[----:B0-----:R-:W-:Y:S02]  /*5010*/  LEA R6, P2, R14, R24, 0x1 ;  /* 0x000000180e067211 */ /* 0x001fe400078408ff */
[----:B------:R-:W-:Y:S01]  /*5020*/  LEA.HI.X.SX32 R5, R15, R26, 0x1, P1 ;  /* 0x0000001a0f057211 */ /* 0x000fe200008f0eff */
[----:B------:R0:W-:Y:S01]  /*5030*/  @P5 STG.E.U16 [R2.64], R31 ;  /* 0x0000001f02005986 */ /* 0x0001e2000c101506 */
[----:B------:R-:W-:-:S02]  /*5040*/  LEA R10, P1, R11, R24, 0x1 ;  /* 0x000000180b0a7211 */ /* 0x000fc400078208ff */
[-C--:B------:R-:W-:Y:S01]  /*5050*/  LEA.HI.X.SX32 R7, R14, R26.reuse, 0x1, P2 ;  /* 0x0000001a0e077211 */ /* 0x080fe200010f0eff */
[----:B------:R1:W-:Y:S01]  /*5060*/  @P4 STG.E.U16 [R4.64], R35 ;  /* 0x0000002304004986 */ /* 0x0003e2000c101506 */
[----:B------:R-:W-:Y:S02]  /*5070*/  ISETP.LT.AND P2, PT, R12, c[0x0][0x17c], !P0 ;  /* 0x00005f000c007a0c */ /* 0x000fe40004741270 */
[----:B------:R-:W-:Y:S02]  /*5080*/  LEA.HI.X.SX32 R11, R11, R26, 0x1, P1 ;  /* 0x0000001a0b0b7211 */ /* 0x000fe400008f0eff */
[----:B------:R-:W-:Y:S02]  /*5090*/  ISETP.LT.AND P1, PT, R13, c[0x0][0x17c], !P0 ;  /* 0x00005f000d007a0c */ /* 0x000fe40004721270 */
[----:B------:R-:W-:Y:S02]  /*50a0*/  ISETP.LT.AND P0, PT, R0, c[0x0][0x17c], !P0 ;  /* 0x00005f0000007a0c */ /* 0x000fe40004701270 */
[----:B------:R-:W-:-:S02]  /*50b0*/  LEA R8, P6, R9, R24, 0x1 ;  /* 0x0000001809087211 */ /* 0x000fc400078c08ff */
[----:B0-----:R-:W-:Y:S02]  /*50c0*/  PRMT R3, R27, 0x7632, R3 ;  /* 0x000076321b037816 */ /* 0x001fe40000000003 */
[----:B------:R-:W-:Y:S02]  /*50d0*/  LEA.HI.X.SX32 R9, R9, R26, 0x1, P6 ;  /* 0x0000001a09097211 */ /* 0x000fe400030f0eff */
[----:B-1----:R-:W-:Y:S01]  /*50e0*/  PRMT R5, R33, 0x7632, R5 ;  /* 0x0000763221057816 */ /* 0x002fe20000000005 */
[----:B------:R0:W-:Y:S01]  /*50f0*/  @P3 STG.E.U16 [R6.64], R3 ;  /* 0x0000000306003986 */ /* 0x0001e2000c101506 */
[----:B------:R-:W-:-:S03]  /*5100*/  LEA R12, P6, R17, R24, 0x1 ;  /* 0x00000018110c7211 */ /* 0x000fc600078c08ff */
[----:B------:R0:W-:Y:S01]  /*5110*/  @P2 STG.E.U16 [R8.64], R21 ;  /* 0x0000001508002986 */ /* 0x0001e2000c101506 */
[----:B------:R-:W-:-:S03]  /*5120*/  LEA.HI.X.SX32 R13, R17, R26, 0x1, P6 ;  /* 0x0000001a110d7211 */ /* 0x000fc600030f0eff */
[----:B------:R0:W-:Y:S01]  /*5130*/  @P1 STG.E.U16 [R10.64], R5 ;  /* 0x000000050a001986 */ /* 0x0001e2000c101506 */
[----:B------:R-:W-:Y:S05]  /*5140*/  @!P0 EXIT ;  /* 0x000000000000894d */ /* 0x000fea0003800000 */
[----:B0-----:R-:W-:-:S05]  /*5150*/  PRMT R6, R23, 0x7632, R6 ;  /* 0x0000763217067816 */ /* 0x001fca0000000006 */
[----:B------:R-:W-:Y:S01]  /*5160*/  STG.E.U16 [R12.64], R6 ;  /* 0x000000060c007986 */ /* 0x000fe2000c101506 */
[----:B------:R-:W-:Y:S05]  /*5170*/  EXIT ;  /* 0x000000000000794d */ /* 0x000fea0003800000 */
.L_x_3:
[----:B------:R-:W-:-:S00]  /*5180*/  BRA `(.L_x_3) ;  /* 0xfffffff000007947 */ /* 0x000fc0000383ffff */
[----:B------:R-:W-:-:S00]  /*5190*/  NOP ;  /* 0x0000000000007918 */ /* 0x000fc00000000000 */
        /* <DEDUP_REMOVED lines=14> */
.L_x_4:


//--------------------- .nv.shared.matmul_kernel  --------------------------
	.section	.nv.shared.matmul_kernel,"aw",@nobits
	.sectionflags	@""
	.align	16
